//
// Generated by NVIDIA NVVM Compiler
//
// Compiler Build ID: CL-36424714
// Cuda compilation tools, release 13.0, V13.0.88
// Based on NVVM 20.0.0
//

.version 9.0
.target sm_100
.address_size 64

	// .globl	_Z18read_sample_pixelsP6uchar4iiiPiP6float3
.const .align 8 .b8 const_avg_r[256];
.const .align 8 .b8 const_avg_g[256];
.const .align 8 .b8 const_avg_b[256];
.const .align 8 .b8 const_inv_covariance_matrices[2304];

.visible .entry _Z18read_sample_pixelsP6uchar4iiiPiP6float3(
	.param .u64 .ptr .align 1 _Z18read_sample_pixelsP6uchar4iiiPiP6float3_param_0,
	.param .u32 _Z18read_sample_pixelsP6uchar4iiiPiP6float3_param_1,
	.param .u32 _Z18read_sample_pixelsP6uchar4iiiPiP6float3_param_2,
	.param .u32 _Z18read_sample_pixelsP6uchar4iiiPiP6float3_param_3,
	.param .u64 .ptr .align 1 _Z18read_sample_pixelsP6uchar4iiiPiP6float3_param_4,
	.param .u64 .ptr .align 1 _Z18read_sample_pixelsP6uchar4iiiPiP6float3_param_5
)
{
	.reg .pred 	%p<11>;
	.reg .b16 	%rs<7>;
	.reg .b32 	%r<17>;
	.reg .b32 	%f<4>;
	.reg .b64 	%rd<15>;

	ld.param.u64 	%rd2, [_Z18read_sample_pixelsP6uchar4iiiPiP6float3_param_0];
	ld.param.u32 	%r4, [_Z18read_sample_pixelsP6uchar4iiiPiP6float3_param_1];
	ld.param.u32 	%r5, [_Z18read_sample_pixelsP6uchar4iiiPiP6float3_param_2];
	ld.param.u32 	%r6, [_Z18read_sample_pixelsP6uchar4iiiPiP6float3_param_3];
	ld.param.u64 	%rd3, [_Z18read_sample_pixelsP6uchar4iiiPiP6float3_param_4];
	ld.param.u64 	%rd4, [_Z18read_sample_pixelsP6uchar4iiiPiP6float3_param_5];
	cvta.to.global.u64 	%rd1, %rd4;
	mov.u32 	%r7, %ntid.x;
	mov.u32 	%r8, %ctaid.x;
	mov.u32 	%r9, %tid.x;
	mad.lo.s32 	%r1, %r7, %r8, %r9;
	setp.ge.s32 	%p1, %r1, %r6;
	@%p1 bra 	$L__BB0_4;
	cvta.to.global.u64 	%rd5, %rd3;
	shl.b32 	%r10, %r1, 1;
	mul.wide.s32 	%rd6, %r10, 4;
	add.s64 	%rd7, %rd5, %rd6;
	ld.global.u32 	%r2, [%rd7];
	ld.global.u32 	%r3, [%rd7+4];
	setp.lt.s32 	%p2, %r2, 0;
	setp.ge.s32 	%p3, %r2, %r4;
	or.pred  	%p4, %p2, %p3;
	setp.lt.s32 	%p5, %r3, 0;
	setp.ge.s32 	%p6, %r3, %r5;
	or.pred  	%p7, %p5, %p6;
	or.pred  	%p9, %p4, %p7;
	not.pred 	%p10, %p9;
	@%p10 bra 	$L__BB0_3;
	mul.wide.s32 	%rd13, %r1, 12;
	add.s64 	%rd14, %rd1, %rd13;
	mov.b32 	%r16, 0;
	st.global.u32 	[%rd14], %r16;
	st.global.u32 	[%rd14+4], %r16;
	st.global.u32 	[%rd14+8], %r16;
	bra.uni 	$L__BB0_4;
$L__BB0_3:
	mad.lo.s32 	%r11, %r3, %r4, %r2;
	cvta.to.global.u64 	%rd8, %rd2;
	mul.wide.s32 	%rd9, %r11, 4;
	add.s64 	%rd10, %rd8, %rd9;
	.pragma "used_bytes_mask 7";
	ld.global.u32 	%r12, [%rd10];
	bfe.u32 	%r13, %r12, 0, 8;
	cvt.u16.u32 	%rs1, %r13;
	and.b16  	%rs2, %rs1, 255;
	bfe.u32 	%r14, %r12, 8, 8;
	cvt.u16.u32 	%rs3, %r14;
	and.b16  	%rs4, %rs3, 255;
	bfe.u32 	%r15, %r12, 16, 8;
	cvt.u16.u32 	%rs5, %r15;
	and.b16  	%rs6, %rs5, 255;
	cvt.rn.f32.u16 	%f1, %rs2;
	cvt.rn.f32.u16 	%f2, %rs4;
	cvt.rn.f32.u16 	%f3, %rs6;
	mul.wide.s32 	%rd11, %r1, 12;
	add.s64 	%rd12, %rd1, %rd11;
	st.global.f32 	[%rd12], %f1;
	st.global.f32 	[%rd12+4], %f2;
	st.global.f32 	[%rd12+8], %f3;
$L__BB0_4:
	ret;

}
	// .globl	_Z12compute_sumsiPiP6float3PdS2_S2_
.visible .entry _Z12compute_sumsiPiP6float3PdS2_S2_(
	.param .u32 _Z12compute_sumsiPiP6float3PdS2_S2__param_0,
	.param .u64 .ptr .align 1 _Z12compute_sumsiPiP6float3PdS2_S2__param_1,
	.param .u64 .ptr .align 1 _Z12compute_sumsiPiP6float3PdS2_S2__param_2,
	.param .u64 .ptr .align 1 _Z12compute_sumsiPiP6float3PdS2_S2__param_3,
	.param .u64 .ptr .align 1 _Z12compute_sumsiPiP6float3PdS2_S2__param_4,
	.param .u64 .ptr .align 1 _Z12compute_sumsiPiP6float3PdS2_S2__param_5
)
{
	.reg .pred 	%p<2>;
	.reg .b32 	%r<7>;
	.reg .b32 	%f<4>;
	.reg .b64 	%rd<19>;
	.reg .b64 	%fd<7>;

	ld.param.u32 	%r2, [_Z12compute_sumsiPiP6float3PdS2_S2__param_0];
	ld.param.u64 	%rd1, [_Z12compute_sumsiPiP6float3PdS2_S2__param_1];
	ld.param.u64 	%rd2, [_Z12compute_sumsiPiP6float3PdS2_S2__param_2];
	ld.param.u64 	%rd3, [_Z12compute_sumsiPiP6float3PdS2_S2__param_3];
	ld.param.u64 	%rd4, [_Z12compute_sumsiPiP6float3PdS2_S2__param_4];
	ld.param.u64 	%rd5, [_Z12compute_sumsiPiP6float3PdS2_S2__param_5];
	mov.u32 	%r3, %ntid.x;
	mov.u32 	%r4, %ctaid.x;
	mov.u32 	%r5, %tid.x;
	mad.lo.s32 	%r1, %r3, %r4, %r5;
	setp.ge.s32 	%p1, %r1, %r2;
	@%p1 bra 	$L__BB1_2;
	cvta.to.global.u64 	%rd6, %rd1;
	cvta.to.global.u64 	%rd7, %rd2;
	cvta.to.global.u64 	%rd8, %rd3;
	cvta.to.global.u64 	%rd9, %rd4;
	cvta.to.global.u64 	%rd10, %rd5;
	mul.wide.s32 	%rd11, %r1, 4;
	add.s64 	%rd12, %rd6, %rd11;
	ld.global.u32 	%r6, [%rd12];
	mul.wide.s32 	%rd13, %r1, 12;
	add.s64 	%rd14, %rd7, %rd13;
	ld.global.f32 	%f1, [%rd14];
	ld.global.f32 	%f2, [%rd14+4];
	ld.global.f32 	%f3, [%rd14+8];
	mul.wide.s32 	%rd15, %r6, 8;
	add.s64 	%rd16, %rd8, %rd15;
	cvt.f64.f32 	%fd1, %f1;
	atom.global.add.f64 	%fd2, [%rd16], %fd1;
	add.s64 	%rd17, %rd9, %rd15;
	cvt.f64.f32 	%fd3, %f2;
	atom.global.add.f64 	%fd4, [%rd17], %fd3;
	add.s64 	%rd18, %rd10, %rd15;
	cvt.f64.f32 	%fd5, %f3;
	atom.global.add.f64 	%fd6, [%rd18], %fd5;
$L__BB1_2:
	ret;

}
	// .globl	_Z16compute_averagesiPdS_S_PiS_S_S_
.visible .entry _Z16compute_averagesiPdS_S_PiS_S_S_(
	.param .u32 _Z16compute_averagesiPdS_S_PiS_S_S__param_0,
	.param .u64 .ptr .align 1 _Z16compute_averagesiPdS_S_PiS_S_S__param_1,
	.param .u64 .ptr .align 1 _Z16compute_averagesiPdS_S_PiS_S_S__param_2,
	.param .u64 .ptr .align 1 _Z16compute_averagesiPdS_S_PiS_S_S__param_3,
	.param .u64 .ptr .align 1 _Z16compute_averagesiPdS_S_PiS_S_S__param_4,
	.param .u64 .ptr .align 1 _Z16compute_averagesiPdS_S_PiS_S_S__param_5,
	.param .u64 .ptr .align 1 _Z16compute_averagesiPdS_S_PiS_S_S__param_6,
	.param .u64 .ptr .align 1 _Z16compute_averagesiPdS_S_PiS_S_S__param_7
)
{
	.reg .pred 	%p<3>;
	.reg .b32 	%r<7>;
	.reg .b64 	%rd<29>;
	.reg .b64 	%fd<8>;

	ld.param.u32 	%r3, [_Z16compute_averagesiPdS_S_PiS_S_S__param_0];
	ld.param.u64 	%rd4, [_Z16compute_averagesiPdS_S_PiS_S_S__param_1];
	ld.param.u64 	%rd5, [_Z16compute_averagesiPdS_S_PiS_S_S__param_2];
	ld.param.u64 	%rd6, [_Z16compute_averagesiPdS_S_PiS_S_S__param_3];
	ld.param.u64 	%rd7, [_Z16compute_averagesiPdS_S_PiS_S_S__param_4];
	ld.param.u64 	%rd8, [_Z16compute_averagesiPdS_S_PiS_S_S__param_5];
	ld.param.u64 	%rd9, [_Z16compute_averagesiPdS_S_PiS_S_S__param_6];
	ld.param.u64 	%rd10, [_Z16compute_averagesiPdS_S_PiS_S_S__param_7];
	cvta.to.global.u64 	%rd1, %rd10;
	cvta.to.global.u64 	%rd2, %rd9;
	cvta.to.global.u64 	%rd3, %rd8;
	mov.u32 	%r4, %tid.x;
	mov.u32 	%r5, %ctaid.x;
	mov.u32 	%r6, %ntid.x;
	mad.lo.s32 	%r1, %r5, %r6, %r4;
	setp.ge.s32 	%p1, %r1, %r3;
	@%p1 bra 	$L__BB2_4;
	cvta.to.global.u64 	%rd11, %rd7;
	mul.wide.s32 	%rd12, %r1, 4;
	add.s64 	%rd13, %rd11, %rd12;
	ld.global.u32 	%r2, [%rd13];
	setp.lt.s32 	%p2, %r2, 1;
	@%p2 bra 	$L__BB2_3;
	cvta.to.global.u64 	%rd19, %rd4;
	mul.wide.s32 	%rd20, %r1, 8;
	add.s64 	%rd21, %rd19, %rd20;
	ld.global.f64 	%fd1, [%rd21];
	cvt.rn.f64.u32 	%fd2, %r2;
	div.rn.f64 	%fd3, %fd1, %fd2;
	add.s64 	%rd22, %rd3, %rd20;
	st.global.f64 	[%rd22], %fd3;
	cvta.to.global.u64 	%rd23, %rd5;
	add.s64 	%rd24, %rd23, %rd20;
	ld.global.f64 	%fd4, [%rd24];
	div.rn.f64 	%fd5, %fd4, %fd2;
	add.s64 	%rd25, %rd2, %rd20;
	st.global.f64 	[%rd25], %fd5;
	cvta.to.global.u64 	%rd26, %rd6;
	add.s64 	%rd27, %rd26, %rd20;
	ld.global.f64 	%fd6, [%rd27];
	div.rn.f64 	%fd7, %fd6, %fd2;
	add.s64 	%rd28, %rd1, %rd20;
	st.global.f64 	[%rd28], %fd7;
	bra.uni 	$L__BB2_4;
$L__BB2_3:
	mul.wide.s32 	%rd14, %r1, 8;
	add.s64 	%rd15, %rd3, %rd14;
	mov.b64 	%rd16, 0;
	st.global.u64 	[%rd15], %rd16;
	add.s64 	%rd17, %rd2, %rd14;
	st.global.u64 	[%rd17], %rd16;
	add.s64 	%rd18, %rd1, %rd14;
	st.global.u64 	[%rd18], %rd16;
$L__BB2_4:
	ret;

}
	// .globl	_Z19compute_covariancesiPiP6float3PdS2_S2_S2_
.visible .entry _Z19compute_covariancesiPiP6float3PdS2_S2_S2_(
	.param .u32 _Z19compute_covariancesiPiP6float3PdS2_S2_S2__param_0,
	.param .u64 .ptr .align 1 _Z19compute_covariancesiPiP6float3PdS2_S2_S2__param_1,
	.param .u64 .ptr .align 1 _Z19compute_covariancesiPiP6float3PdS2_S2_S2__param_2,
	.param .u64 .ptr .align 1 _Z19compute_covariancesiPiP6float3PdS2_S2_S2__param_3,
	.param .u64 .ptr .align 1 _Z19compute_covariancesiPiP6float3PdS2_S2_S2__param_4,
	.param .u64 .ptr .align 1 _Z19compute_covariancesiPiP6float3PdS2_S2_S2__param_5,
	.param .u64 .ptr .align 1 _Z19compute_covariancesiPiP6float3PdS2_S2_S2__param_6
)
{
	.reg .pred 	%p<2>;
	.reg .b32 	%r<8>;
	.reg .b32 	%f<4>;
	.reg .b64 	%rd<23>;
	.reg .b64 	%fd<22>;

	ld.param.u32 	%r2, [_Z19compute_covariancesiPiP6float3PdS2_S2_S2__param_0];
	ld.param.u64 	%rd1, [_Z19compute_covariancesiPiP6float3PdS2_S2_S2__param_1];
	ld.param.u64 	%rd2, [_Z19compute_covariancesiPiP6float3PdS2_S2_S2__param_2];
	ld.param.u64 	%rd3, [_Z19compute_covariancesiPiP6float3PdS2_S2_S2__param_3];
	ld.param.u64 	%rd4, [_Z19compute_covariancesiPiP6float3PdS2_S2_S2__param_4];
	ld.param.u64 	%rd5, [_Z19compute_covariancesiPiP6float3PdS2_S2_S2__param_5];
	ld.param.u64 	%rd6, [_Z19compute_covariancesiPiP6float3PdS2_S2_S2__param_6];
	mov.u32 	%r3, %ntid.x;
	mov.u32 	%r4, %ctaid.x;
	mov.u32 	%r5, %tid.x;
	mad.lo.s32 	%r1, %r3, %r4, %r5;
	setp.ge.s32 	%p1, %r1, %r2;
	@%p1 bra 	$L__BB3_2;
	cvta.to.global.u64 	%rd7, %rd1;
	cvta.to.global.u64 	%rd8, %rd2;
	cvta.to.global.u64 	%rd9, %rd3;
	cvta.to.global.u64 	%rd10, %rd4;
	cvta.to.global.u64 	%rd11, %rd5;
	cvta.to.global.u64 	%rd12, %rd6;
	mul.wide.s32 	%rd13, %r1, 4;
	add.s64 	%rd14, %rd7, %rd13;
	ld.global.u32 	%r6, [%rd14];
	mul.wide.s32 	%rd15, %r1, 12;
	add.s64 	%rd16, %rd8, %rd15;
	ld.global.f32 	%f1, [%rd16];
	ld.global.f32 	%f2, [%rd16+4];
	ld.global.f32 	%f3, [%rd16+8];
	mul.wide.s32 	%rd17, %r6, 8;
	add.s64 	%rd18, %rd9, %rd17;
	ld.global.f64 	%fd1, [%rd18];
	add.s64 	%rd19, %rd10, %rd17;
	ld.global.f64 	%fd2, [%rd19];
	add.s64 	%rd20, %rd11, %rd17;
	ld.global.f64 	%fd3, [%rd20];
	cvt.f64.f32 	%fd4, %f1;
	sub.f64 	%fd5, %fd4, %fd1;
	cvt.f64.f32 	%fd6, %f2;
	sub.f64 	%fd7, %fd6, %fd2;
	cvt.f64.f32 	%fd8, %f3;
	sub.f64 	%fd9, %fd8, %fd3;
	mul.lo.s32 	%r7, %r6, 9;
	mul.wide.s32 	%rd21, %r7, 8;
	add.s64 	%rd22, %rd12, %rd21;
	mul.f64 	%fd10, %fd5, %fd5;
	atom.global.add.f64 	%fd11, [%rd22], %fd10;
	mul.f64 	%fd12, %fd5, %fd7;
	atom.global.add.f64 	%fd13, [%rd22+8], %fd12;
	mul.f64 	%fd14, %fd5, %fd9;
	atom.global.add.f64 	%fd15, [%rd22+16], %fd14;
	mul.f64 	%fd16, %fd7, %fd7;
	atom.global.add.f64 	%fd17, [%rd22+32], %fd16;
	mul.f64 	%fd18, %fd7, %fd9;
	atom.global.add.f64 	%fd19, [%rd22+40], %fd18;
	mul.f64 	%fd20, %fd9, %fd9;
	atom.global.add.f64 	%fd21, [%rd22+64], %fd20;
$L__BB3_2:
	ret;

}
	// .globl	_Z20finalize_covariancesiPdPi
.visible .entry _Z20finalize_covariancesiPdPi(
	.param .u32 _Z20finalize_covariancesiPdPi_param_0,
	.param .u64 .ptr .align 1 _Z20finalize_covariancesiPdPi_param_1,
	.param .u64 .ptr .align 1 _Z20finalize_covariancesiPdPi_param_2
)
{
	.reg .pred 	%p<3>;
	.reg .b32 	%r<10>;
	.reg .b64 	%rd<12>;
	.reg .b64 	%fd<15>;

	ld.param.u32 	%r3, [_Z20finalize_covariancesiPdPi_param_0];
	ld.param.u64 	%rd3, [_Z20finalize_covariancesiPdPi_param_1];
	ld.param.u64 	%rd2, [_Z20finalize_covariancesiPdPi_param_2];
	cvta.to.global.u64 	%rd1, %rd3;
	mov.u32 	%r4, %tid.x;
	mov.u32 	%r5, %ctaid.x;
	mov.u32 	%r6, %ntid.x;
	mad.lo.s32 	%r1, %r5, %r6, %r4;
	setp.ge.s32 	%p1, %r1, %r3;
	@%p1 bra 	$L__BB4_4;
	cvta.to.global.u64 	%rd4, %rd2;
	mul.wide.s32 	%rd5, %r1, 4;
	add.s64 	%rd6, %rd4, %rd5;
	ld.global.u32 	%r2, [%rd6];
	setp.lt.s32 	%p2, %r2, 2;
	@%p2 bra 	$L__BB4_3;
	add.s32 	%r8, %r2, -1;
	cvt.rn.f64.u32 	%fd1, %r8;
	rcp.rn.f64 	%fd2, %fd1;
	mul.lo.s32 	%r9, %r1, 9;
	mul.wide.s32 	%rd10, %r9, 8;
	add.s64 	%rd11, %rd1, %rd10;
	ld.global.f64 	%fd3, [%rd11];
	mul.f64 	%fd4, %fd2, %fd3;
	st.global.f64 	[%rd11], %fd4;
	ld.global.f64 	%fd5, [%rd11+8];
	mul.f64 	%fd6, %fd2, %fd5;
	st.global.f64 	[%rd11+8], %fd6;
	ld.global.f64 	%fd7, [%rd11+16];
	mul.f64 	%fd8, %fd2, %fd7;
	st.global.f64 	[%rd11+16], %fd8;
	ld.global.f64 	%fd9, [%rd11+32];
	mul.f64 	%fd10, %fd2, %fd9;
	st.global.f64 	[%rd11+32], %fd10;
	ld.global.f64 	%fd11, [%rd11+40];
	mul.f64 	%fd12, %fd2, %fd11;
	st.global.f64 	[%rd11+40], %fd12;
	ld.global.f64 	%fd13, [%rd11+64];
	mul.f64 	%fd14, %fd2, %fd13;
	st.global.f64 	[%rd11+64], %fd14;
	st.global.f64 	[%rd11+24], %fd6;
	st.global.f64 	[%rd11+48], %fd8;
	st.global.f64 	[%rd11+56], %fd12;
	bra.uni 	$L__BB4_4;
$L__BB4_3:
	mul.lo.s32 	%r7, %r1, 9;
	mul.wide.s32 	%rd7, %r7, 8;
	add.s64 	%rd8, %rd1, %rd7;
	mov.b64 	%rd9, 0;
	st.global.u64 	[%rd8], %rd9;
	st.global.u64 	[%rd8+8], %rd9;
	st.global.u64 	[%rd8+16], %rd9;
	st.global.u64 	[%rd8+24], %rd9;
	st.global.u64 	[%rd8+32], %rd9;
	st.global.u64 	[%rd8+40], %rd9;
	st.global.u64 	[%rd8+48], %rd9;
	st.global.u64 	[%rd8+56], %rd9;
	st.global.u64 	[%rd8+64], %rd9;
$L__BB4_4:
	ret;

}
	// .globl	_Z18invert_covariancesiPdS_
.visible .entry _Z18invert_covariancesiPdS_(
	.param .u32 _Z18invert_covariancesiPdS__param_0,
	.param .u64 .ptr .align 1 _Z18invert_covariancesiPdS__param_1,
	.param .u64 .ptr .align 1 _Z18invert_covariancesiPdS__param_2
)
{
	.reg .pred 	%p<3>;
	.reg .b32 	%r<7>;
	.reg .b64 	%rd<9>;
	.reg .b64 	%fd<90>;

	ld.param.u32 	%r2, [_Z18invert_covariancesiPdS__param_0];
	ld.param.u64 	%rd3, [_Z18invert_covariancesiPdS__param_1];
	ld.param.u64 	%rd4, [_Z18invert_covariancesiPdS__param_2];
	mov.u32 	%r3, %tid.x;
	mov.u32 	%r4, %ctaid.x;
	mov.u32 	%r5, %ntid.x;
	mad.lo.s32 	%r1, %r4, %r5, %r3;
	setp.ge.s32 	%p1, %r1, %r2;
	@%p1 bra 	$L__BB5_4;
	cvta.to.global.u64 	%rd5, %rd3;
	cvta.to.global.u64 	%rd6, %rd4;
	mul.lo.s32 	%r6, %r1, 9;
	mul.wide.s32 	%rd7, %r6, 8;
	add.s64 	%rd1, %rd5, %rd7;
	add.s64 	%rd2, %rd6, %rd7;
	ld.global.f64 	%fd3, [%rd1];
	ld.global.f64 	%fd4, [%rd1+32];
	ld.global.f64 	%fd5, [%rd1+64];
	mul.f64 	%fd6, %fd4, %fd5;
	ld.global.f64 	%fd7, [%rd1+40];
	ld.global.f64 	%fd8, [%rd1+56];
	mul.f64 	%fd9, %fd7, %fd8;
	sub.f64 	%fd1, %fd6, %fd9;
	mul.f64 	%fd10, %fd3, %fd1;
	ld.global.f64 	%fd11, [%rd1+8];
	ld.global.f64 	%fd12, [%rd1+24];
	mul.f64 	%fd13, %fd12, %fd5;
	ld.global.f64 	%fd14, [%rd1+48];
	mul.f64 	%fd15, %fd7, %fd14;
	sub.f64 	%fd16, %fd13, %fd15;
	mul.f64 	%fd17, %fd11, %fd16;
	sub.f64 	%fd18, %fd10, %fd17;
	ld.global.f64 	%fd19, [%rd1+16];
	mul.f64 	%fd20, %fd12, %fd8;
	mul.f64 	%fd21, %fd4, %fd14;
	sub.f64 	%fd22, %fd20, %fd21;
	fma.rn.f64 	%fd2, %fd19, %fd22, %fd18;
	abs.f64 	%fd23, %fd2;
	setp.geu.f64 	%p2, %fd23, 0d3EB0C6F7A0B5ED8D;
	@%p2 bra 	$L__BB5_3;
	mov.b64 	%rd8, 0;
	st.global.u64 	[%rd2], %rd8;
	st.global.u64 	[%rd2+8], %rd8;
	st.global.u64 	[%rd2+16], %rd8;
	st.global.u64 	[%rd2+24], %rd8;
	st.global.u64 	[%rd2+32], %rd8;
	st.global.u64 	[%rd2+40], %rd8;
	st.global.u64 	[%rd2+48], %rd8;
	st.global.u64 	[%rd2+56], %rd8;
	st.global.u64 	[%rd2+64], %rd8;
	bra.uni 	$L__BB5_4;
$L__BB5_3:
	rcp.rn.f64 	%fd24, %fd2;
	mul.f64 	%fd25, %fd24, %fd1;
	st.global.f64 	[%rd2], %fd25;
	ld.global.f64 	%fd26, [%rd1+16];
	ld.global.f64 	%fd27, [%rd1+56];
	mul.f64 	%fd28, %fd26, %fd27;
	ld.global.f64 	%fd29, [%rd1+8];
	ld.global.f64 	%fd30, [%rd1+64];
	mul.f64 	%fd31, %fd29, %fd30;
	sub.f64 	%fd32, %fd28, %fd31;
	mul.f64 	%fd33, %fd24, %fd32;
	st.global.f64 	[%rd2+8], %fd33;
	ld.global.f64 	%fd34, [%rd1+8];
	ld.global.f64 	%fd35, [%rd1+40];
	mul.f64 	%fd36, %fd34, %fd35;
	ld.global.f64 	%fd37, [%rd1+16];
	ld.global.f64 	%fd38, [%rd1+32];
	mul.f64 	%fd39, %fd37, %fd38;
	sub.f64 	%fd40, %fd36, %fd39;
	mul.f64 	%fd41, %fd24, %fd40;
	st.global.f64 	[%rd2+16], %fd41;
	ld.global.f64 	%fd42, [%rd1+40];
	ld.global.f64 	%fd43, [%rd1+48];
	mul.f64 	%fd44, %fd42, %fd43;
	ld.global.f64 	%fd45, [%rd1+24];
	ld.global.f64 	%fd46, [%rd1+64];
	mul.f64 	%fd47, %fd45, %fd46;
	sub.f64 	%fd48, %fd44, %fd47;
	mul.f64 	%fd49, %fd24, %fd48;
	st.global.f64 	[%rd2+24], %fd49;
	ld.global.f64 	%fd50, [%rd1];
	ld.global.f64 	%fd51, [%rd1+64];
	mul.f64 	%fd52, %fd50, %fd51;
	ld.global.f64 	%fd53, [%rd1+16];
	ld.global.f64 	%fd54, [%rd1+48];
	mul.f64 	%fd55, %fd53, %fd54;
	sub.f64 	%fd56, %fd52, %fd55;
	mul.f64 	%fd57, %fd24, %fd56;
	st.global.f64 	[%rd2+32], %fd57;
	ld.global.f64 	%fd58, [%rd1+16];
	ld.global.f64 	%fd59, [%rd1+24];
	mul.f64 	%fd60, %fd58, %fd59;
	ld.global.f64 	%fd61, [%rd1];
	ld.global.f64 	%fd62, [%rd1+40];
	mul.f64 	%fd63, %fd61, %fd62;
	sub.f64 	%fd64, %fd60, %fd63;
	mul.f64 	%fd65, %fd24, %fd64;
	st.global.f64 	[%rd2+40], %fd65;
	ld.global.f64 	%fd66, [%rd1+24];
	ld.global.f64 	%fd67, [%rd1+56];
	mul.f64 	%fd68, %fd66, %fd67;
	ld.global.f64 	%fd69, [%rd1+32];
	ld.global.f64 	%fd70, [%rd1+48];
	mul.f64 	%fd71, %fd69, %fd70;
	sub.f64 	%fd72, %fd68, %fd71;
	mul.f64 	%fd73, %fd24, %fd72;
	st.global.f64 	[%rd2+48], %fd73;
	ld.global.f64 	%fd74, [%rd1+8];
	ld.global.f64 	%fd75, [%rd1+48];
	mul.f64 	%fd76, %fd74, %fd75;
	ld.global.f64 	%fd77, [%rd1];
	ld.global.f64 	%fd78, [%rd1+56];
	mul.f64 	%fd79, %fd77, %fd78;
	sub.f64 	%fd80, %fd76, %fd79;
	mul.f64 	%fd81, %fd24, %fd80;
	st.global.f64 	[%rd2+56], %fd81;
	ld.global.f64 	%fd82, [%rd1];
	ld.global.f64 	%fd83, [%rd1+32];
	mul.f64 	%fd84, %fd82, %fd83;
	ld.global.f64 	%fd85, [%rd1+8];
	ld.global.f64 	%fd86, [%rd1+24];
	mul.f64 	%fd87, %fd85, %fd86;
	sub.f64 	%fd88, %fd84, %fd87;
	mul.f64 	%fd89, %fd24, %fd88;
	st.global.f64 	[%rd2+64], %fd89;
$L__BB5_4:
	ret;

}
	// .globl	_Z15classify_kernelP6uchar4iii
.visible .entry _Z15classify_kernelP6uchar4iii(
	.param .u64 .ptr .align 1 _Z15classify_kernelP6uchar4iii_param_0,
	.param .u32 _Z15classify_kernelP6uchar4iii_param_1,
	.param .u32 _Z15classify_kernelP6uchar4iii_param_2,
	.param .u32 _Z15classify_kernelP6uchar4iii_param_3
)
{
	.reg .pred 	%p<47>;
	.reg .b16 	%rs<8>;
	.reg .b32 	%r<130>;
	.reg .b64 	%rd<49>;
	.reg .b64 	%fd<433>;

	ld.param.u64 	%rd3, [_Z15classify_kernelP6uchar4iii_param_0];
	ld.param.u32 	%r35, [_Z15classify_kernelP6uchar4iii_param_1];
	ld.param.u32 	%r36, [_Z15classify_kernelP6uchar4iii_param_2];
	ld.param.u32 	%r37, [_Z15classify_kernelP6uchar4iii_param_3];
	cvta.to.global.u64 	%rd1, %rd3;
	mov.u32 	%r38, %ntid.x;
	mov.u32 	%r39, %ctaid.x;
	mov.u32 	%r40, %tid.x;
	mad.lo.s32 	%r1, %r38, %r39, %r40;
	mov.u32 	%r41, %ntid.y;
	mov.u32 	%r42, %ctaid.y;
	mov.u32 	%r43, %tid.y;
	mad.lo.s32 	%r114, %r41, %r42, %r43;
	mov.u32 	%r44, %nctaid.x;
	mul.lo.s32 	%r3, %r38, %r44;
	mov.u32 	%r45, %nctaid.y;
	mul.lo.s32 	%r4, %r41, %r45;
	setp.ge.s32 	%p1, %r114, %r36;
	@%p1 bra 	$L__BB6_22;
	setp.gt.s32 	%p2, %r37, 0;
	@%p2 bra 	$L__BB6_2;
	bra.uni 	$L__BB6_18;
$L__BB6_2:
	and.b32  	%r5, %r37, 7;
	and.b32  	%r6, %r37, 2147483640;
	mov.u64 	%rd39, const_avg_r;
	mov.u64 	%rd41, const_avg_g;
	mov.u64 	%rd43, const_avg_b;
	mov.u64 	%rd46, const_inv_covariance_matrices;
$L__BB6_3:
	setp.lt.s32 	%p6, %r1, %r35;
	@%p6 bra 	$L__BB6_5;
$L__BB6_4:
	add.s32 	%r114, %r114, %r4;
	setp.lt.s32 	%p46, %r114, %r36;
	@%p46 bra 	$L__BB6_3;
	bra.uni 	$L__BB6_22;
$L__BB6_5:
	mov.u32 	%r115, %r1;
$L__BB6_6:
	ld.param.u64 	%rd48, [_Z15classify_kernelP6uchar4iii_param_0];
	setp.lt.u32 	%p7, %r37, 8;
	mad.lo.s32 	%r50, %r114, %r35, %r115;
	cvta.to.global.u64 	%rd6, %rd48;
	mul.wide.s32 	%rd7, %r50, 4;
	add.s64 	%rd2, %rd6, %rd7;
	.pragma "used_bytes_mask 7";
	ld.global.u32 	%r51, [%rd2];
	bfe.u32 	%r52, %r51, 0, 8;
	cvt.u16.u32 	%rs2, %r52;
	and.b16  	%rs3, %rs2, 255;
	bfe.u32 	%r53, %r51, 8, 8;
	cvt.u16.u32 	%rs4, %r53;
	and.b16  	%rs5, %rs4, 255;
	bfe.u32 	%r54, %r51, 16, 8;
	cvt.u16.u32 	%rs6, %r54;
	and.b16  	%rs7, %rs6, 255;
	cvt.rn.f64.u16 	%fd1, %rs3;
	cvt.rn.f64.u16 	%fd2, %rs5;
	cvt.rn.f64.u16 	%fd3, %rs7;
	mov.f64 	%fd430, 0d7FEFFFFFFFFFFFFF;
	mov.b32 	%r127, -1;
	mov.b32 	%r122, 0;
	@%p7 bra 	$L__BB6_9;
	mov.f64 	%fd430, 0d7FEFFFFFFFFFFFFF;
	mov.b32 	%r127, -1;
	mov.b32 	%r116, 0;
$L__BB6_8:
	.pragma "nounroll";
	mul.wide.u32 	%rd8, %r116, 8;
	mov.u64 	%rd9, const_avg_r;
	add.s64 	%rd10, %rd9, %rd8;
	ld.const.f64 	%fd13, [%rd10];
	mov.u64 	%rd11, const_avg_g;
	add.s64 	%rd12, %rd11, %rd8;
	ld.const.f64 	%fd14, [%rd12];
	mov.u64 	%rd13, const_avg_b;
	add.s64 	%rd14, %rd13, %rd8;
	ld.const.f64 	%fd15, [%rd14];
	sub.f64 	%fd16, %fd1, %fd13;
	sub.f64 	%fd17, %fd2, %fd14;
	sub.f64 	%fd18, %fd3, %fd15;
	mul.wide.u32 	%rd15, %r116, 72;
	mov.u64 	%rd16, const_inv_covariance_matrices;
	add.s64 	%rd17, %rd16, %rd15;
	ld.const.f64 	%fd19, [%rd17];
	ld.const.f64 	%fd20, [%rd17+8];
	mul.f64 	%fd21, %fd17, %fd20;
	fma.rn.f64 	%fd22, %fd16, %fd19, %fd21;
	ld.const.f64 	%fd23, [%rd17+16];
	fma.rn.f64 	%fd24, %fd18, %fd23, %fd22;
	ld.const.f64 	%fd25, [%rd17+24];
	ld.const.f64 	%fd26, [%rd17+32];
	mul.f64 	%fd27, %fd17, %fd26;
	fma.rn.f64 	%fd28, %fd16, %fd25, %fd27;
	ld.const.f64 	%fd29, [%rd17+40];
	fma.rn.f64 	%fd30, %fd18, %fd29, %fd28;
	ld.const.f64 	%fd31, [%rd17+48];
	ld.const.f64 	%fd32, [%rd17+56];
	mul.f64 	%fd33, %fd17, %fd32;
	fma.rn.f64 	%fd34, %fd16, %fd31, %fd33;
	ld.const.f64 	%fd35, [%rd17+64];
	fma.rn.f64 	%fd36, %fd18, %fd35, %fd34;
	mul.f64 	%fd37, %fd17, %fd30;
	fma.rn.f64 	%fd38, %fd16, %fd24, %fd37;
	fma.rn.f64 	%fd39, %fd18, %fd36, %fd38;
	setp.lt.f64 	%p8, %fd39, %fd430;
	setp.eq.f64 	%p9, %fd39, %fd430;
	min.s32 	%r57, %r116, %r127;
	selp.b32 	%r58, %r57, %r127, %p9;
	selp.f64 	%fd40, %fd39, %fd430, %p8;
	selp.b32 	%r59, %r116, %r58, %p8;
	add.s32 	%r60, %r116, 1;
	ld.const.f64 	%fd41, [%rd10+8];
	ld.const.f64 	%fd42, [%rd12+8];
	ld.const.f64 	%fd43, [%rd14+8];
	sub.f64 	%fd44, %fd1, %fd41;
	sub.f64 	%fd45, %fd2, %fd42;
	sub.f64 	%fd46, %fd3, %fd43;
	ld.const.f64 	%fd47, [%rd17+72];
	ld.const.f64 	%fd48, [%rd17+80];
	mul.f64 	%fd49, %fd45, %fd48;
	fma.rn.f64 	%fd50, %fd44, %fd47, %fd49;
	ld.const.f64 	%fd51, [%rd17+88];
	fma.rn.f64 	%fd52, %fd46, %fd51, %fd50;
	ld.const.f64 	%fd53, [%rd17+96];
	ld.const.f64 	%fd54, [%rd17+104];
	mul.f64 	%fd55, %fd45, %fd54;
	fma.rn.f64 	%fd56, %fd44, %fd53, %fd55;
	ld.const.f64 	%fd57, [%rd17+112];
	fma.rn.f64 	%fd58, %fd46, %fd57, %fd56;
	ld.const.f64 	%fd59, [%rd17+120];
	ld.const.f64 	%fd60, [%rd17+128];
	mul.f64 	%fd61, %fd45, %fd60;
	fma.rn.f64 	%fd62, %fd44, %fd59, %fd61;
	ld.const.f64 	%fd63, [%rd17+136];
	fma.rn.f64 	%fd64, %fd46, %fd63, %fd62;
	mul.f64 	%fd65, %fd45, %fd58;
	fma.rn.f64 	%fd66, %fd44, %fd52, %fd65;
	fma.rn.f64 	%fd67, %fd46, %fd64, %fd66;
	setp.lt.f64 	%p10, %fd67, %fd40;
	setp.eq.f64 	%p11, %fd67, %fd40;
	min.s32 	%r61, %r60, %r59;
	selp.b32 	%r62, %r61, %r59, %p11;
	selp.f64 	%fd68, %fd67, %fd40, %p10;
	selp.b32 	%r63, %r60, %r62, %p10;
	add.s32 	%r64, %r116, 2;
	ld.const.f64 	%fd69, [%rd10+16];
	ld.const.f64 	%fd70, [%rd12+16];
	ld.const.f64 	%fd71, [%rd14+16];
	sub.f64 	%fd72, %fd1, %fd69;
	sub.f64 	%fd73, %fd2, %fd70;
	sub.f64 	%fd74, %fd3, %fd71;
	ld.const.f64 	%fd75, [%rd17+144];
	ld.const.f64 	%fd76, [%rd17+152];
	mul.f64 	%fd77, %fd73, %fd76;
	fma.rn.f64 	%fd78, %fd72, %fd75, %fd77;
	ld.const.f64 	%fd79, [%rd17+160];
	fma.rn.f64 	%fd80, %fd74, %fd79, %fd78;
	ld.const.f64 	%fd81, [%rd17+168];
	ld.const.f64 	%fd82, [%rd17+176];
	mul.f64 	%fd83, %fd73, %fd82;
	fma.rn.f64 	%fd84, %fd72, %fd81, %fd83;
	ld.const.f64 	%fd85, [%rd17+184];
	fma.rn.f64 	%fd86, %fd74, %fd85, %fd84;
	ld.const.f64 	%fd87, [%rd17+192];
	ld.const.f64 	%fd88, [%rd17+200];
	mul.f64 	%fd89, %fd73, %fd88;
	fma.rn.f64 	%fd90, %fd72, %fd87, %fd89;
	ld.const.f64 	%fd91, [%rd17+208];
	fma.rn.f64 	%fd92, %fd74, %fd91, %fd90;
	mul.f64 	%fd93, %fd73, %fd86;
	fma.rn.f64 	%fd94, %fd72, %fd80, %fd93;
	fma.rn.f64 	%fd95, %fd74, %fd92, %fd94;
	setp.lt.f64 	%p12, %fd95, %fd68;
	setp.eq.f64 	%p13, %fd95, %fd68;
	min.s32 	%r65, %r64, %r63;
	selp.b32 	%r66, %r65, %r63, %p13;
	selp.f64 	%fd96, %fd95, %fd68, %p12;
	selp.b32 	%r67, %r64, %r66, %p12;
	add.s32 	%r68, %r116, 3;
	ld.const.f64 	%fd97, [%rd10+24];
	ld.const.f64 	%fd98, [%rd12+24];
	ld.const.f64 	%fd99, [%rd14+24];
	sub.f64 	%fd100, %fd1, %fd97;
	sub.f64 	%fd101, %fd2, %fd98;
	sub.f64 	%fd102, %fd3, %fd99;
	ld.const.f64 	%fd103, [%rd17+216];
	ld.const.f64 	%fd104, [%rd17+224];
	mul.f64 	%fd105, %fd101, %fd104;
	fma.rn.f64 	%fd106, %fd100, %fd103, %fd105;
	ld.const.f64 	%fd107, [%rd17+232];
	fma.rn.f64 	%fd108, %fd102, %fd107, %fd106;
	ld.const.f64 	%fd109, [%rd17+240];
	ld.const.f64 	%fd110, [%rd17+248];
	mul.f64 	%fd111, %fd101, %fd110;
	fma.rn.f64 	%fd112, %fd100, %fd109, %fd111;
	ld.const.f64 	%fd113, [%rd17+256];
	fma.rn.f64 	%fd114, %fd102, %fd113, %fd112;
	ld.const.f64 	%fd115, [%rd17+264];
	ld.const.f64 	%fd116, [%rd17+272];
	mul.f64 	%fd117, %fd101, %fd116;
	fma.rn.f64 	%fd118, %fd100, %fd115, %fd117;
	ld.const.f64 	%fd119, [%rd17+280];
	fma.rn.f64 	%fd120, %fd102, %fd119, %fd118;
	mul.f64 	%fd121, %fd101, %fd114;
	fma.rn.f64 	%fd122, %fd100, %fd108, %fd121;
	fma.rn.f64 	%fd123, %fd102, %fd120, %fd122;
	setp.lt.f64 	%p14, %fd123, %fd96;
	setp.eq.f64 	%p15, %fd123, %fd96;
	min.s32 	%r69, %r68, %r67;
	selp.b32 	%r70, %r69, %r67, %p15;
	selp.f64 	%fd124, %fd123, %fd96, %p14;
	selp.b32 	%r71, %r68, %r70, %p14;
	add.s32 	%r72, %r116, 4;
	ld.const.f64 	%fd125, [%rd10+32];
	ld.const.f64 	%fd126, [%rd12+32];
	ld.const.f64 	%fd127, [%rd14+32];
	sub.f64 	%fd128, %fd1, %fd125;
	sub.f64 	%fd129, %fd2, %fd126;
	sub.f64 	%fd130, %fd3, %fd127;
	ld.const.f64 	%fd131, [%rd17+288];
	ld.const.f64 	%fd132, [%rd17+296];
	mul.f64 	%fd133, %fd129, %fd132;
	fma.rn.f64 	%fd134, %fd128, %fd131, %fd133;
	ld.const.f64 	%fd135, [%rd17+304];
	fma.rn.f64 	%fd136, %fd130, %fd135, %fd134;
	ld.const.f64 	%fd137, [%rd17+312];
	ld.const.f64 	%fd138, [%rd17+320];
	mul.f64 	%fd139, %fd129, %fd138;
	fma.rn.f64 	%fd140, %fd128, %fd137, %fd139;
	ld.const.f64 	%fd141, [%rd17+328];
	fma.rn.f64 	%fd142, %fd130, %fd141, %fd140;
	ld.const.f64 	%fd143, [%rd17+336];
	ld.const.f64 	%fd144, [%rd17+344];
	mul.f64 	%fd145, %fd129, %fd144;
	fma.rn.f64 	%fd146, %fd128, %fd143, %fd145;
	ld.const.f64 	%fd147, [%rd17+352];
	fma.rn.f64 	%fd148, %fd130, %fd147, %fd146;
	mul.f64 	%fd149, %fd129, %fd142;
	fma.rn.f64 	%fd150, %fd128, %fd136, %fd149;
	fma.rn.f64 	%fd151, %fd130, %fd148, %fd150;
	setp.lt.f64 	%p16, %fd151, %fd124;
	setp.eq.f64 	%p17, %fd151, %fd124;
	min.s32 	%r73, %r72, %r71;
	selp.b32 	%r74, %r73, %r71, %p17;
	selp.f64 	%fd152, %fd151, %fd124, %p16;
	selp.b32 	%r75, %r72, %r74, %p16;
	add.s32 	%r76, %r116, 5;
	ld.const.f64 	%fd153, [%rd10+40];
	ld.const.f64 	%fd154, [%rd12+40];
	ld.const.f64 	%fd155, [%rd14+40];
	sub.f64 	%fd156, %fd1, %fd153;
	sub.f64 	%fd157, %fd2, %fd154;
	sub.f64 	%fd158, %fd3, %fd155;
	ld.const.f64 	%fd159, [%rd17+360];
	ld.const.f64 	%fd160, [%rd17+368];
	mul.f64 	%fd161, %fd157, %fd160;
	fma.rn.f64 	%fd162, %fd156, %fd159, %fd161;
	ld.const.f64 	%fd163, [%rd17+376];
	fma.rn.f64 	%fd164, %fd158, %fd163, %fd162;
	ld.const.f64 	%fd165, [%rd17+384];
	ld.const.f64 	%fd166, [%rd17+392];
	mul.f64 	%fd167, %fd157, %fd166;
	fma.rn.f64 	%fd168, %fd156, %fd165, %fd167;
	ld.const.f64 	%fd169, [%rd17+400];
	fma.rn.f64 	%fd170, %fd158, %fd169, %fd168;
	ld.const.f64 	%fd171, [%rd17+408];
	ld.const.f64 	%fd172, [%rd17+416];
	mul.f64 	%fd173, %fd157, %fd172;
	fma.rn.f64 	%fd174, %fd156, %fd171, %fd173;
	ld.const.f64 	%fd175, [%rd17+424];
	fma.rn.f64 	%fd176, %fd158, %fd175, %fd174;
	mul.f64 	%fd177, %fd157, %fd170;
	fma.rn.f64 	%fd178, %fd156, %fd164, %fd177;
	fma.rn.f64 	%fd179, %fd158, %fd176, %fd178;
	setp.lt.f64 	%p18, %fd179, %fd152;
	setp.eq.f64 	%p19, %fd179, %fd152;
	min.s32 	%r77, %r76, %r75;
	selp.b32 	%r78, %r77, %r75, %p19;
	selp.f64 	%fd180, %fd179, %fd152, %p18;
	selp.b32 	%r79, %r76, %r78, %p18;
	add.s32 	%r80, %r116, 6;
	ld.const.f64 	%fd181, [%rd10+48];
	ld.const.f64 	%fd182, [%rd12+48];
	ld.const.f64 	%fd183, [%rd14+48];
	sub.f64 	%fd184, %fd1, %fd181;
	sub.f64 	%fd185, %fd2, %fd182;
	sub.f64 	%fd186, %fd3, %fd183;
	ld.const.f64 	%fd187, [%rd17+432];
	ld.const.f64 	%fd188, [%rd17+440];
	mul.f64 	%fd189, %fd185, %fd188;
	fma.rn.f64 	%fd190, %fd184, %fd187, %fd189;
	ld.const.f64 	%fd191, [%rd17+448];
	fma.rn.f64 	%fd192, %fd186, %fd191, %fd190;
	ld.const.f64 	%fd193, [%rd17+456];
	ld.const.f64 	%fd194, [%rd17+464];
	mul.f64 	%fd195, %fd185, %fd194;
	fma.rn.f64 	%fd196, %fd184, %fd193, %fd195;
	ld.const.f64 	%fd197, [%rd17+472];
	fma.rn.f64 	%fd198, %fd186, %fd197, %fd196;
	ld.const.f64 	%fd199, [%rd17+480];
	ld.const.f64 	%fd200, [%rd17+488];
	mul.f64 	%fd201, %fd185, %fd200;
	fma.rn.f64 	%fd202, %fd184, %fd199, %fd201;
	ld.const.f64 	%fd203, [%rd17+496];
	fma.rn.f64 	%fd204, %fd186, %fd203, %fd202;
	mul.f64 	%fd205, %fd185, %fd198;
	fma.rn.f64 	%fd206, %fd184, %fd192, %fd205;
	fma.rn.f64 	%fd207, %fd186, %fd204, %fd206;
	setp.lt.f64 	%p20, %fd207, %fd180;
	setp.eq.f64 	%p21, %fd207, %fd180;
	min.s32 	%r81, %r80, %r79;
	selp.b32 	%r82, %r81, %r79, %p21;
	selp.f64 	%fd208, %fd207, %fd180, %p20;
	selp.b32 	%r83, %r80, %r82, %p20;
	add.s32 	%r84, %r116, 7;
	ld.const.f64 	%fd209, [%rd10+56];
	ld.const.f64 	%fd210, [%rd12+56];
	ld.const.f64 	%fd211, [%rd14+56];
	sub.f64 	%fd212, %fd1, %fd209;
	sub.f64 	%fd213, %fd2, %fd210;
	sub.f64 	%fd214, %fd3, %fd211;
	ld.const.f64 	%fd215, [%rd17+504];
	ld.const.f64 	%fd216, [%rd17+512];
	mul.f64 	%fd217, %fd213, %fd216;
	fma.rn.f64 	%fd218, %fd212, %fd215, %fd217;
	ld.const.f64 	%fd219, [%rd17+520];
	fma.rn.f64 	%fd220, %fd214, %fd219, %fd218;
	ld.const.f64 	%fd221, [%rd17+528];
	ld.const.f64 	%fd222, [%rd17+536];
	mul.f64 	%fd223, %fd213, %fd222;
	fma.rn.f64 	%fd224, %fd212, %fd221, %fd223;
	ld.const.f64 	%fd225, [%rd17+544];
	fma.rn.f64 	%fd226, %fd214, %fd225, %fd224;
	ld.const.f64 	%fd227, [%rd17+552];
	ld.const.f64 	%fd228, [%rd17+560];
	mul.f64 	%fd229, %fd213, %fd228;
	fma.rn.f64 	%fd230, %fd212, %fd227, %fd229;
	ld.const.f64 	%fd231, [%rd17+568];
	fma.rn.f64 	%fd232, %fd214, %fd231, %fd230;
	mul.f64 	%fd233, %fd213, %fd226;
	fma.rn.f64 	%fd234, %fd212, %fd220, %fd233;
	fma.rn.f64 	%fd235, %fd214, %fd232, %fd234;
	setp.lt.f64 	%p22, %fd235, %fd208;
	setp.eq.f64 	%p23, %fd235, %fd208;
	min.s32 	%r85, %r84, %r83;
	selp.b32 	%r86, %r85, %r83, %p23;
	selp.f64 	%fd430, %fd235, %fd208, %p22;
	selp.b32 	%r127, %r84, %r86, %p22;
	add.s32 	%r116, %r116, 8;
	setp.ne.s32 	%p24, %r116, %r6;
	mov.u32 	%r122, %r6;
	@%p24 bra 	$L__BB6_8;
$L__BB6_9:
	setp.eq.s32 	%p25, %r5, 0;
	@%p25 bra 	$L__BB6_17;
	add.s32 	%r88, %r5, -1;
	setp.lt.u32 	%p26, %r88, 3;
	@%p26 bra 	$L__BB6_12;
	mul.wide.u32 	%rd18, %r122, 8;
	mov.u64 	%rd19, const_avg_r;
	add.s64 	%rd20, %rd19, %rd18;
	ld.const.f64 	%fd236, [%rd20];
	mov.u64 	%rd21, const_avg_g;
	add.s64 	%rd22, %rd21, %rd18;
	ld.const.f64 	%fd237, [%rd22];
	mov.u64 	%rd23, const_avg_b;
	add.s64 	%rd24, %rd23, %rd18;
	ld.const.f64 	%fd238, [%rd24];
	sub.f64 	%fd239, %fd1, %fd236;
	sub.f64 	%fd240, %fd2, %fd237;
	sub.f64 	%fd241, %fd3, %fd238;
	mul.wide.u32 	%rd25, %r122, 72;
	mov.u64 	%rd26, const_inv_covariance_matrices;
	add.s64 	%rd27, %rd26, %rd25;
	ld.const.f64 	%fd242, [%rd27];
	ld.const.f64 	%fd243, [%rd27+8];
	mul.f64 	%fd244, %fd240, %fd243;
	fma.rn.f64 	%fd245, %fd239, %fd242, %fd244;
	ld.const.f64 	%fd246, [%rd27+16];
	fma.rn.f64 	%fd247, %fd241, %fd246, %fd245;
	ld.const.f64 	%fd248, [%rd27+24];
	ld.const.f64 	%fd249, [%rd27+32];
	mul.f64 	%fd250, %fd240, %fd249;
	fma.rn.f64 	%fd251, %fd239, %fd248, %fd250;
	ld.const.f64 	%fd252, [%rd27+40];
	fma.rn.f64 	%fd253, %fd241, %fd252, %fd251;
	ld.const.f64 	%fd254, [%rd27+48];
	ld.const.f64 	%fd255, [%rd27+56];
	mul.f64 	%fd256, %fd240, %fd255;
	fma.rn.f64 	%fd257, %fd239, %fd254, %fd256;
	ld.const.f64 	%fd258, [%rd27+64];
	fma.rn.f64 	%fd259, %fd241, %fd258, %fd257;
	mul.f64 	%fd260, %fd240, %fd253;
	fma.rn.f64 	%fd261, %fd239, %fd247, %fd260;
	fma.rn.f64 	%fd262, %fd241, %fd259, %fd261;
	setp.lt.f64 	%p27, %fd262, %fd430;
	setp.eq.f64 	%p28, %fd262, %fd430;
	min.s32 	%r89, %r122, %r127;
	selp.b32 	%r90, %r89, %r127, %p28;
	selp.f64 	%fd263, %fd262, %fd430, %p27;
	selp.b32 	%r91, %r122, %r90, %p27;
	add.s32 	%r92, %r122, 1;
	ld.const.f64 	%fd264, [%rd20+8];
	ld.const.f64 	%fd265, [%rd22+8];
	ld.const.f64 	%fd266, [%rd24+8];
	sub.f64 	%fd267, %fd1, %fd264;
	sub.f64 	%fd268, %fd2, %fd265;
	sub.f64 	%fd269, %fd3, %fd266;
	ld.const.f64 	%fd270, [%rd27+72];
	ld.const.f64 	%fd271, [%rd27+80];
	mul.f64 	%fd272, %fd268, %fd271;
	fma.rn.f64 	%fd273, %fd267, %fd270, %fd272;
	ld.const.f64 	%fd274, [%rd27+88];
	fma.rn.f64 	%fd275, %fd269, %fd274, %fd273;
	ld.const.f64 	%fd276, [%rd27+96];
	ld.const.f64 	%fd277, [%rd27+104];
	mul.f64 	%fd278, %fd268, %fd277;
	fma.rn.f64 	%fd279, %fd267, %fd276, %fd278;
	ld.const.f64 	%fd280, [%rd27+112];
	fma.rn.f64 	%fd281, %fd269, %fd280, %fd279;
	ld.const.f64 	%fd282, [%rd27+120];
	ld.const.f64 	%fd283, [%rd27+128];
	mul.f64 	%fd284, %fd268, %fd283;
	fma.rn.f64 	%fd285, %fd267, %fd282, %fd284;
	ld.const.f64 	%fd286, [%rd27+136];
	fma.rn.f64 	%fd287, %fd269, %fd286, %fd285;
	mul.f64 	%fd288, %fd268, %fd281;
	fma.rn.f64 	%fd289, %fd267, %fd275, %fd288;
	fma.rn.f64 	%fd290, %fd269, %fd287, %fd289;
	setp.lt.f64 	%p29, %fd290, %fd263;
	setp.eq.f64 	%p30, %fd290, %fd263;
	min.s32 	%r93, %r92, %r91;
	selp.b32 	%r94, %r93, %r91, %p30;
	selp.f64 	%fd291, %fd290, %fd263, %p29;
	selp.b32 	%r95, %r92, %r94, %p29;
	add.s32 	%r96, %r122, 2;
	ld.const.f64 	%fd292, [%rd20+16];
	ld.const.f64 	%fd293, [%rd22+16];
	ld.const.f64 	%fd294, [%rd24+16];
	sub.f64 	%fd295, %fd1, %fd292;
	sub.f64 	%fd296, %fd2, %fd293;
	sub.f64 	%fd297, %fd3, %fd294;
	ld.const.f64 	%fd298, [%rd27+144];
	ld.const.f64 	%fd299, [%rd27+152];
	mul.f64 	%fd300, %fd296, %fd299;
	fma.rn.f64 	%fd301, %fd295, %fd298, %fd300;
	ld.const.f64 	%fd302, [%rd27+160];
	fma.rn.f64 	%fd303, %fd297, %fd302, %fd301;
	ld.const.f64 	%fd304, [%rd27+168];
	ld.const.f64 	%fd305, [%rd27+176];
	mul.f64 	%fd306, %fd296, %fd305;
	fma.rn.f64 	%fd307, %fd295, %fd304, %fd306;
	ld.const.f64 	%fd308, [%rd27+184];
	fma.rn.f64 	%fd309, %fd297, %fd308, %fd307;
	ld.const.f64 	%fd310, [%rd27+192];
	ld.const.f64 	%fd311, [%rd27+200];
	mul.f64 	%fd312, %fd296, %fd311;
	fma.rn.f64 	%fd313, %fd295, %fd310, %fd312;
	ld.const.f64 	%fd314, [%rd27+208];
	fma.rn.f64 	%fd315, %fd297, %fd314, %fd313;
	mul.f64 	%fd316, %fd296, %fd309;
	fma.rn.f64 	%fd317, %fd295, %fd303, %fd316;
	fma.rn.f64 	%fd318, %fd297, %fd315, %fd317;
	setp.lt.f64 	%p31, %fd318, %fd291;
	setp.eq.f64 	%p32, %fd318, %fd291;
	min.s32 	%r97, %r96, %r95;
	selp.b32 	%r98, %r97, %r95, %p32;
	selp.f64 	%fd319, %fd318, %fd291, %p31;
	selp.b32 	%r99, %r96, %r98, %p31;
	add.s32 	%r100, %r122, 3;
	ld.const.f64 	%fd320, [%rd20+24];
	ld.const.f64 	%fd321, [%rd22+24];
	ld.const.f64 	%fd322, [%rd24+24];
	sub.f64 	%fd323, %fd1, %fd320;
	sub.f64 	%fd324, %fd2, %fd321;
	sub.f64 	%fd325, %fd3, %fd322;
	ld.const.f64 	%fd326, [%rd27+216];
	ld.const.f64 	%fd327, [%rd27+224];
	mul.f64 	%fd328, %fd324, %fd327;
	fma.rn.f64 	%fd329, %fd323, %fd326, %fd328;
	ld.const.f64 	%fd330, [%rd27+232];
	fma.rn.f64 	%fd331, %fd325, %fd330, %fd329;
	ld.const.f64 	%fd332, [%rd27+240];
	ld.const.f64 	%fd333, [%rd27+248];
	mul.f64 	%fd334, %fd324, %fd333;
	fma.rn.f64 	%fd335, %fd323, %fd332, %fd334;
	ld.const.f64 	%fd336, [%rd27+256];
	fma.rn.f64 	%fd337, %fd325, %fd336, %fd335;
	ld.const.f64 	%fd338, [%rd27+264];
	ld.const.f64 	%fd339, [%rd27+272];
	mul.f64 	%fd340, %fd324, %fd339;
	fma.rn.f64 	%fd341, %fd323, %fd338, %fd340;
	ld.const.f64 	%fd342, [%rd27+280];
	fma.rn.f64 	%fd343, %fd325, %fd342, %fd341;
	mul.f64 	%fd344, %fd324, %fd337;
	fma.rn.f64 	%fd345, %fd323, %fd331, %fd344;
	fma.rn.f64 	%fd346, %fd325, %fd343, %fd345;
	setp.lt.f64 	%p33, %fd346, %fd319;
	setp.eq.f64 	%p34, %fd346, %fd319;
	min.s32 	%r101, %r100, %r99;
	selp.b32 	%r102, %r101, %r99, %p34;
	selp.f64 	%fd430, %fd346, %fd319, %p33;
	selp.b32 	%r127, %r100, %r102, %p33;
	add.s32 	%r122, %r122, 4;
$L__BB6_12:
	and.b32  	%r104, %r37, 3;
	setp.eq.s32 	%p35, %r104, 0;
	@%p35 bra 	$L__BB6_17;
	setp.eq.s32 	%p36, %r104, 1;
	@%p36 bra 	$L__BB6_15;
	mul.wide.u32 	%rd28, %r122, 8;
	add.s64 	%rd30, %rd39, %rd28;
	ld.const.f64 	%fd347, [%rd30];
	add.s64 	%rd32, %rd41, %rd28;
	ld.const.f64 	%fd348, [%rd32];
	add.s64 	%rd34, %rd43, %rd28;
	ld.const.f64 	%fd349, [%rd34];
	sub.f64 	%fd350, %fd1, %fd347;
	sub.f64 	%fd351, %fd2, %fd348;
	sub.f64 	%fd352, %fd3, %fd349;
	mul.wide.u32 	%rd35, %r122, 72;
	add.s64 	%rd37, %rd46, %rd35;
	ld.const.f64 	%fd353, [%rd37];
	ld.const.f64 	%fd354, [%rd37+8];
	mul.f64 	%fd355, %fd351, %fd354;
	fma.rn.f64 	%fd356, %fd350, %fd353, %fd355;
	ld.const.f64 	%fd357, [%rd37+16];
	fma.rn.f64 	%fd358, %fd352, %fd357, %fd356;
	ld.const.f64 	%fd359, [%rd37+24];
	ld.const.f64 	%fd360, [%rd37+32];
	mul.f64 	%fd361, %fd351, %fd360;
	fma.rn.f64 	%fd362, %fd350, %fd359, %fd361;
	ld.const.f64 	%fd363, [%rd37+40];
	fma.rn.f64 	%fd364, %fd352, %fd363, %fd362;
	ld.const.f64 	%fd365, [%rd37+48];
	ld.const.f64 	%fd366, [%rd37+56];
	mul.f64 	%fd367, %fd351, %fd366;
	fma.rn.f64 	%fd368, %fd350, %fd365, %fd367;
	ld.const.f64 	%fd369, [%rd37+64];
	fma.rn.f64 	%fd370, %fd352, %fd369, %fd368;
	mul.f64 	%fd371, %fd351, %fd364;
	fma.rn.f64 	%fd372, %fd350, %fd358, %fd371;
	fma.rn.f64 	%fd373, %fd352, %fd370, %fd372;
	setp.lt.f64 	%p37, %fd373, %fd430;
	setp.eq.f64 	%p38, %fd373, %fd430;
	min.s32 	%r105, %r122, %r127;
	selp.b32 	%r106, %r105, %r127, %p38;
	selp.f64 	%fd374, %fd373, %fd430, %p37;
	selp.b32 	%r107, %r122, %r106, %p37;
	add.s32 	%r108, %r122, 1;
	ld.const.f64 	%fd375, [%rd30+8];
	ld.const.f64 	%fd376, [%rd32+8];
	ld.const.f64 	%fd377, [%rd34+8];
	sub.f64 	%fd378, %fd1, %fd375;
	sub.f64 	%fd379, %fd2, %fd376;
	sub.f64 	%fd380, %fd3, %fd377;
	ld.const.f64 	%fd381, [%rd37+72];
	ld.const.f64 	%fd382, [%rd37+80];
	mul.f64 	%fd383, %fd379, %fd382;
	fma.rn.f64 	%fd384, %fd378, %fd381, %fd383;
	ld.const.f64 	%fd385, [%rd37+88];
	fma.rn.f64 	%fd386, %fd380, %fd385, %fd384;
	ld.const.f64 	%fd387, [%rd37+96];
	ld.const.f64 	%fd388, [%rd37+104];
	mul.f64 	%fd389, %fd379, %fd388;
	fma.rn.f64 	%fd390, %fd378, %fd387, %fd389;
	ld.const.f64 	%fd391, [%rd37+112];
	fma.rn.f64 	%fd392, %fd380, %fd391, %fd390;
	ld.const.f64 	%fd393, [%rd37+120];
	ld.const.f64 	%fd394, [%rd37+128];
	mul.f64 	%fd395, %fd379, %fd394;
	fma.rn.f64 	%fd396, %fd378, %fd393, %fd395;
	ld.const.f64 	%fd397, [%rd37+136];
	fma.rn.f64 	%fd398, %fd380, %fd397, %fd396;
	mul.f64 	%fd399, %fd379, %fd392;
	fma.rn.f64 	%fd400, %fd378, %fd386, %fd399;
	fma.rn.f64 	%fd401, %fd380, %fd398, %fd400;
	setp.lt.f64 	%p39, %fd401, %fd374;
	setp.eq.f64 	%p40, %fd401, %fd374;
	min.s32 	%r109, %r108, %r107;
	selp.b32 	%r110, %r109, %r107, %p40;
	selp.f64 	%fd430, %fd401, %fd374, %p39;
	selp.b32 	%r127, %r108, %r110, %p39;
	add.s32 	%r122, %r122, 2;
$L__BB6_15:
	and.b32  	%r111, %r37, 1;
	setp.eq.b32 	%p41, %r111, 1;
	not.pred 	%p42, %p41;
	@%p42 bra 	$L__BB6_17;
	mul.wide.u32 	%rd38, %r122, 8;
	add.s64 	%rd40, %rd39, %rd38;
	ld.const.f64 	%fd402, [%rd40];
	add.s64 	%rd42, %rd41, %rd38;
	ld.const.f64 	%fd403, [%rd42];
	add.s64 	%rd44, %rd43, %rd38;
	ld.const.f64 	%fd404, [%rd44];
	sub.f64 	%fd405, %fd1, %fd402;
	sub.f64 	%fd406, %fd2, %fd403;
	sub.f64 	%fd407, %fd3, %fd404;
	mul.wide.u32 	%rd45, %r122, 72;
	add.s64 	%rd47, %rd46, %rd45;
	ld.const.f64 	%fd408, [%rd47];
	ld.const.f64 	%fd409, [%rd47+8];
	mul.f64 	%fd410, %fd406, %fd409;
	fma.rn.f64 	%fd411, %fd405, %fd408, %fd410;
	ld.const.f64 	%fd412, [%rd47+16];
	fma.rn.f64 	%fd413, %fd407, %fd412, %fd411;
	ld.const.f64 	%fd414, [%rd47+24];
	ld.const.f64 	%fd415, [%rd47+32];
	mul.f64 	%fd416, %fd406, %fd415;
	fma.rn.f64 	%fd417, %fd405, %fd414, %fd416;
	ld.const.f64 	%fd418, [%rd47+40];
	fma.rn.f64 	%fd419, %fd407, %fd418, %fd417;
	ld.const.f64 	%fd420, [%rd47+48];
	ld.const.f64 	%fd421, [%rd47+56];
	mul.f64 	%fd422, %fd406, %fd421;
	fma.rn.f64 	%fd423, %fd405, %fd420, %fd422;
	ld.const.f64 	%fd424, [%rd47+64];
	fma.rn.f64 	%fd425, %fd407, %fd424, %fd423;
	mul.f64 	%fd426, %fd406, %fd419;
	fma.rn.f64 	%fd427, %fd405, %fd413, %fd426;
	fma.rn.f64 	%fd428, %fd407, %fd425, %fd427;
	setp.lt.f64 	%p43, %fd428, %fd430;
	setp.eq.f64 	%p44, %fd428, %fd430;
	min.s32 	%r112, %r122, %r127;
	selp.b32 	%r113, %r112, %r127, %p44;
	selp.b32 	%r127, %r122, %r113, %p43;
$L__BB6_17:
	st.global.u8 	[%rd2+3], %r127;
	add.s32 	%r115, %r115, %r3;
	setp.lt.s32 	%p45, %r115, %r35;
	@%p45 bra 	$L__BB6_6;
	bra.uni 	$L__BB6_4;
$L__BB6_18:
	setp.ge.s32 	%p3, %r1, %r35;
	@%p3 bra 	$L__BB6_21;
	mul.lo.s32 	%r31, %r114, %r35;
	mov.u32 	%r129, %r1;
$L__BB6_20:
	add.s32 	%r46, %r129, %r31;
	mul.wide.s32 	%rd4, %r46, 4;
	add.s64 	%rd5, %rd1, %rd4;
	mov.b16 	%rs1, 255;
	st.global.u8 	[%rd5+3], %rs1;
	add.s32 	%r129, %r129, %r3;
	setp.lt.s32 	%p4, %r129, %r35;
	@%p4 bra 	$L__BB6_20;
$L__BB6_21:
	add.s32 	%r114, %r114, %r4;
	setp.lt.s32 	%p5, %r114, %r36;
	@%p5 bra 	$L__BB6_18;
$L__BB6_22:
	ret;

}


// ===== COMPILED SASS (sm_100) =====

	.target	sm_100

	.elftype	@"ET_EXEC"


//--------------------- .note.nv.tkinfo           --------------------------
	.section	.note.nv.tkinfo,"",@"SHT_NOTE"
	.sectionflags	@"SHF_NOTE_NV_TKINFO"
	.tkinfo
        /*0018*/ 	.word	0x00000002
        /*0030*/ 	.string	""
        /*0030*/ 	.string	"ptxas"
        /*0030*/ 	.string	"Cuda compilation tools, release 13.0, V13.0.88"
        /*0030*/ 	.string	"Build cuda_13.0.r13.0/compiler.36424714_0"
        /*0030*/ 	.string	"-arch sm_100 -m 64 "



//--------------------- .note.nv.cuinfo           --------------------------
	.section	.note.nv.cuinfo,"",@"SHT_NOTE"
	.sectionflags	@"SHF_NOTE_NV_CUINFO"
        /*0018*/ 	.short	0x0002
        /*001a*/ 	.short	0x0064
        /*001c*/ 	.short	0x0082
	.zero		2


//--------------------- .nv.info                  --------------------------
	.section	.nv.info,"",@"SHT_CUDA_INFO"
	.align	4


	//----- nvinfo : EIATTR_REGCOUNT
	.align		4
        /*0000*/ 	.byte	0x04, 0x2f
        /*0002*/ 	.short	(.L_5 - .L_4)
	.align		4
.L_4:
        /*0004*/ 	.word	index@(_Z18read_sample_pixelsP6uchar4iiiPiP6float3)
        /*0008*/ 	.word	0x0000000e


	//----- nvinfo : EIATTR_FRAME_SIZE
	.align		4
.L_5:
        /*000c*/ 	.byte	0x04, 0x11
        /*000e*/ 	.short	(.L_7 - .L_6)
	.align		4
.L_6:
        /*0010*/ 	.word	index@(_Z18read_sample_pixelsP6uchar4iiiPiP6float3)
        /*0014*/ 	.word	0x00000000


	//----- nvinfo : EIATTR_REGCOUNT
	.align		4
.L_7:
        /*0018*/ 	.byte	0x04, 0x2f
        /*001a*/ 	.short	(.L_9 - .L_8)
	.align		4
.L_8:
        /*001c*/ 	.word	index@(_Z12compute_sumsiPiP6float3PdS2_S2_)
        /*0020*/ 	.word	0x00000014


	//----- nvinfo : EIATTR_FRAME_SIZE
	.align		4
.L_9:
        /*0024*/ 	.byte	0x04, 0x11
        /*0026*/ 	.short	(.L_11 - .L_10)
	.align		4
.L_10:
        /*0028*/ 	.word	index@(_Z12compute_sumsiPiP6float3PdS2_S2_)
        /*002c*/ 	.word	0x00000000


	//----- nvinfo : EIATTR_REGCOUNT
	.align		4
.L_11:
        /*0030*/ 	.byte	0x04, 0x2f
        /*0032*/ 	.short	(.L_13 - .L_12)
	.align		4
.L_12:
        /*0034*/ 	.word	index@(_Z16compute_averagesiPdS_S_PiS_S_S_)
        /*0038*/ 	.word	0x0000001b


	//----- nvinfo : EIATTR_FRAME_SIZE
	.align		4
.L_13:
        /*003c*/ 	.byte	0x04, 0x11
        /*003e*/ 	.short	(.L_15 - .L_14)
	.align		4
.L_14:
        /*0040*/ 	.word	index@($__internal_2_$__cuda_sm20_div_rn_f64_full)
        /*0044*/ 	.word	0x00000000


	//----- nvinfo : EIATTR_FRAME_SIZE
	.align		4
.L_15:
        /*0048*/ 	.byte	0x04, 0x11
        /*004a*/ 	.short	(.L_17 - .L_16)
	.align		4
.L_16:
        /*004c*/ 	.word	index@(_Z16compute_averagesiPdS_S_PiS_S_S_)
        /*0050*/ 	.word	0x00000000


	//----- nvinfo : EIATTR_REGCOUNT
	.align		4
.L_17:
        /*0054*/ 	.byte	0x04, 0x2f
        /*0056*/ 	.short	(.L_19 - .L_18)
	.align		4
.L_18:
        /*0058*/ 	.word	index@(_Z19compute_covariancesiPiP6float3PdS2_S2_S2_)
        /*005c*/ 	.word	0x00000018


	//----- nvinfo : EIATTR_FRAME_SIZE
	.align		4
.L_19:
        /*0060*/ 	.byte	0x04, 0x11
        /*0062*/ 	.short	(.L_21 - .L_20)
	.align		4
.L_20:
        /*0064*/ 	.word	index@(_Z19compute_covariancesiPiP6float3PdS2_S2_S2_)
        /*0068*/ 	.word	0x00000000


	//----- nvinfo : EIATTR_REGCOUNT
	.align		4
.L_21:
        /*006c*/ 	.byte	0x04, 0x2f
        /*006e*/ 	.short	(.L_23 - .L_22)
	.align		4
.L_22:
        /*0070*/ 	.word	index@(_Z20finalize_covariancesiPdPi)
        /*0074*/ 	.word	0x00000014


	//----- nvinfo : EIATTR_FRAME_SIZE
	.align		4
.L_23:
        /*0078*/ 	.byte	0x04, 0x11
        /*007a*/ 	.short	(.L_25 - .L_24)
	.align		4
.L_24:
        /*007c*/ 	.word	index@($__internal_1_$__cuda_sm20_dblrcp_rn_slowpath_v3)
        /*0080*/ 	.word	0x00000000


	//----- nvinfo : EIATTR_FRAME_SIZE
	.align		4
.L_25:
        /*0084*/ 	.byte	0x04, 0x11
        /*0086*/ 	.short	(.L_27 - .L_26)
	.align		4
.L_26:
        /*0088*/ 	.word	index@(_Z20finalize_covariancesiPdPi)
        /*008c*/ 	.word	0x00000000


	//----- nvinfo : EIATTR_REGCOUNT
	.align		4
.L_27:
        /*0090*/ 	.byte	0x04, 0x2f
        /*0092*/ 	.short	(.L_29 - .L_28)
	.align		4
.L_28:
        /*0094*/ 	.word	index@(_Z18invert_covariancesiPdS_)
        /*0098*/ 	.word	0x0000001a


	//----- nvinfo : EIATTR_FRAME_SIZE
	.align		4
.L_29:
        /*009c*/ 	.byte	0x04, 0x11
        /*009e*/ 	.short	(.L_31 - .L_30)
	.align		4
.L_30:
        /*00a0*/ 	.word	index@($__internal_0_$__cuda_sm20_dblrcp_rn_slowpath_v3)
        /*00a4*/ 	.word	0x00000000


	//----- nvinfo : EIATTR_FRAME_SIZE
	.align		4
.L_31:
        /*00a8*/ 	.byte	0x04, 0x11
        /*00aa*/ 	.short	(.L_33 - .L_32)
	.align		4
.L_32:
        /*00ac*/ 	.word	index@(_Z18invert_covariancesiPdS_)
        /*00b0*/ 	.word	0x00000000


	//----- nvinfo : EIATTR_REGCOUNT
	.align		4
.L_33:
        /*00b4*/ 	.byte	0x04, 0x2f
        /*00b6*/ 	.short	(.L_35 - .L_34)
	.align		4
.L_34:
        /*00b8*/ 	.word	index@(_Z15classify_kernelP6uchar4iii)
        /*00bc*/ 	.word	0x00000026


	//----- nvinfo : EIATTR_FRAME_SIZE
	.align		4
.L_35:
        /*00c0*/ 	.byte	0x04, 0x11
        /*00c2*/ 	.short	(.L_37 - .L_36)
	.align		4
.L_36:
        /*00c4*/ 	.word	index@(_Z15classify_kernelP6uchar4iii)
        /*00c8*/ 	.word	0x00000000


	//----- nvinfo : EIATTR_MIN_STACK_SIZE
	.align		4
.L_37:
        /*00cc*/ 	.byte	0x04, 0x12
        /*00ce*/ 	.short	(.L_39 - .L_38)
	.align		4
.L_38:
        /*00d0*/ 	.word	index@(_Z15classify_kernelP6uchar4iii)
        /*00d4*/ 	.word	0x00000000


	//----- nvinfo : EIATTR_MIN_STACK_SIZE
	.align		4
.L_39:
        /*00d8*/ 	.byte	0x04, 0x12
        /*00da*/ 	.short	(.L_41 - .L_40)
	.align		4
.L_40:
        /*00dc*/ 	.word	index@(_Z18invert_covariancesiPdS_)
        /*00e0*/ 	.word	0x00000000


	//----- nvinfo : EIATTR_MIN_STACK_SIZE
	.align		4
.L_41:
        /*00e4*/ 	.byte	0x04, 0x12
        /*00e6*/ 	.short	(.L_43 - .L_42)
	.align		4
.L_42:
        /*00e8*/ 	.word	index@(_Z20finalize_covariancesiPdPi)
        /*00ec*/ 	.word	0x00000000


	//----- nvinfo : EIATTR_MIN_STACK_SIZE
	.align		4
.L_43:
        /*00f0*/ 	.byte	0x04, 0x12
        /*00f2*/ 	.short	(.L_45 - .L_44)
	.align		4
.L_44:
        /*00f4*/ 	.word	index@(_Z19compute_covariancesiPiP6float3PdS2_S2_S2_)
        /*00f8*/ 	.word	0x00000000


	//----- nvinfo : EIATTR_MIN_STACK_SIZE
	.align		4
.L_45:
        /*00fc*/ 	.byte	0x04, 0x12
        /*00fe*/ 	.short	(.L_47 - .L_46)
	.align		4
.L_46:
        /*0100*/ 	.word	index@(_Z16compute_averagesiPdS_S_PiS_S_S_)
        /*0104*/ 	.word	0x00000000


	//----- nvinfo : EIATTR_MIN_STACK_SIZE
	.align		4
.L_47:
        /*0108*/ 	.byte	0x04, 0x12
        /*010a*/ 	.short	(.L_49 - .L_48)
	.align		4
.L_48:
        /*010c*/ 	.word	index@(_Z12compute_sumsiPiP6float3PdS2_S2_)
        /*0110*/ 	.word	0x00000000


	//----- nvinfo : EIATTR_MIN_STACK_SIZE
	.align		4
.L_49:
        /*0114*/ 	.byte	0x04, 0x12
        /*0116*/ 	.short	(.L_51 - .L_50)
	.align		4
.L_50:
        /*0118*/ 	.word	index@(_Z18read_sample_pixelsP6uchar4iiiPiP6float3)
        /*011c*/ 	.word	0x00000000
.L_51:


//--------------------- .nv.compat                --------------------------
	.section	.nv.compat,"",@"SHT_CUDA_COMPAT_INFO"
	.align	4
        /*0000*/ 	.byte	0x02, 0x09, 0x00, 0x00, 0x02, 0x02, 0x01, 0x00, 0x02, 0x05, 0x05, 0x00, 0x03, 0x07, 0x01, 0x01
        /*0010*/ 	.byte	0x02, 0x03, 0x00, 0x00, 0x02, 0x06, 0x01, 0x00, 0x04, 0x0b, 0x08, 0x00, 0x01, 0x00, 0x00, 0x00
        /*0020*/ 	.byte	0x00, 0x00, 0x00, 0x00


//--------------------- .nv.info._Z15classify_kernelP6uchar4iii --------------------------
	.section	.nv.info._Z15classify_kernelP6uchar4iii,"",@"SHT_CUDA_INFO"
	.sectionflags	@""
	.align	4


	//----- nvinfo : EIATTR_CUDA_API_VERSION
	.align		4
        /*0000*/ 	.byte	0x04, 0x37
        /*0002*/ 	.short	(.L_53 - .L_52)
.L_52:
        /*0004*/ 	.word	0x00000082


	//----- nvinfo : EIATTR_KPARAM_INFO
	.align		4
.L_53:
        /*0008*/ 	.byte	0x04, 0x17
        /*000a*/ 	.short	(.L_55 - .L_54)
.L_54:
        /*000c*/ 	.word	0x00000000
        /*0010*/ 	.short	0x0003
        /*0012*/ 	.short	0x0010
        /*0014*/ 	.byte	0x00, 0xf0, 0x11, 0x00


	//----- nvinfo : EIATTR_KPARAM_INFO
	.align		4
.L_55:
        /*0018*/ 	.byte	0x04, 0x17
        /*001a*/ 	.short	(.L_57 - .L_56)
.L_56:
        /*001c*/ 	.word	0x00000000
        /*0020*/ 	.short	0x0002
        /*0022*/ 	.short	0x000c
        /*0024*/ 	.byte	0x00, 0xf0, 0x11, 0x00


	//----- nvinfo : EIATTR_KPARAM_INFO
	.align		4
.L_57:
        /*0028*/ 	.byte	0x04, 0x17
        /*002a*/ 	.short	(.L_59 - .L_58)
.L_58:
        /*002c*/ 	.word	0x00000000
        /*0030*/ 	.short	0x0001
        /*0032*/ 	.short	0x0008
        /*0034*/ 	.byte	0x00, 0xf0, 0x11, 0x00


	//----- nvinfo : EIATTR_KPARAM_INFO
	.align		4
.L_59:
        /*0038*/ 	.byte	0x04, 0x17
        /*003a*/ 	.short	(.L_61 - .L_60)
.L_60:
        /*003c*/ 	.word	0x00000000
        /*0040*/ 	.short	0x0000
        /*0042*/ 	.short	0x0000
        /*0044*/ 	.byte	0x00, 0xf5, 0x21, 0x00


	//----- nvinfo : EIATTR_SPARSE_MMA_MASK
	.align		4
.L_61:
        /*0048*/ 	.byte	0x03, 0x50
        /*004a*/ 	.short	0x0000


	//----- nvinfo : EIATTR_MAXREG_COUNT
	.align		4
        /*004c*/ 	.byte	0x03, 0x1b
        /*004e*/ 	.short	0x00ff


	//----- nvinfo : EIATTR_MERCURY_ISA_VERSION
	.align		4
        /*0050*/ 	.byte	0x03, 0x5f
        /*0052*/ 	.short	0x0101


	//----- nvinfo : EIATTR_UNUSED_LOAD_BYTE_OFFSET
	.align		4
        /*0054*/ 	.byte	0x04, 0x44
        /*0056*/ 	.short	(.L_63 - .L_62)


	//   ....[0]....
.L_62:
        /*0058*/ 	.word	0x00000330
        /*005c*/ 	.word	0x00000007


	//----- nvinfo : EIATTR_VRC_CTA_INIT_COUNT
	.align		4
.L_63:
        /*0060*/ 	.byte	0x02, 0x4a
	.zero		1
	.zero		1


	//----- nvinfo : EIATTR_EXIT_INSTR_OFFSETS
	.align		4
        /*0064*/ 	.byte	0x04, 0x1c
        /*0066*/ 	.short	(.L_65 - .L_64)


	//   ....[0]....
.L_64:
        /*0068*/ 	.word	0x000000f0


	//   ....[1]....
        /*006c*/ 	.word	0x00000260


	//   ....[2]....
        /*0070*/ 	.word	0x00002640


	//----- nvinfo : EIATTR_CRS_STACK_SIZE
	.align		4
.L_65:
        /*0074*/ 	.byte	0x04, 0x1e
        /*0076*/ 	.short	(.L_67 - .L_66)
.L_66:
        /*0078*/ 	.word	0x00000000


	//----- nvinfo : EIATTR_CBANK_PARAM_SIZE
	.align		4
.L_67:
        /*007c*/ 	.byte	0x03, 0x19
        /*007e*/ 	.short	0x0014


	//----- nvinfo : EIATTR_PARAM_CBANK
	.align		4
        /*0080*/ 	.byte	0x04, 0x0a
        /*0082*/ 	.short	(.L_69 - .L_68)
	.align		4
.L_68:
        /*0084*/ 	.word	index@(.nv.constant0._Z15classify_kernelP6uchar4iii)
        /*0088*/ 	.short	0x0380
        /*008a*/ 	.short	0x0014


	//----- nvinfo : EIATTR_SW_WAR
	.align		4
.L_69:
        /*008c*/ 	.byte	0x04, 0x36
        /*008e*/ 	.short	(.L_71 - .L_70)
.L_70:
        /*0090*/ 	.word	0x00000008
.L_71:


//--------------------- .nv.info._Z18invert_covariancesiPdS_ --------------------------
	.section	.nv.info._Z18invert_covariancesiPdS_,"",@"SHT_CUDA_INFO"
	.sectionflags	@""
	.align	4


	//----- nvinfo : EIATTR_CUDA_API_VERSION
	.align		4
        /*0000*/ 	.byte	0x04, 0x37
        /*0002*/ 	.short	(.L_73 - .L_72)
.L_72:
        /*0004*/ 	.word	0x00000082


	//----- nvinfo : EIATTR_KPARAM_INFO
	.align		4
.L_73:
        /*0008*/ 	.byte	0x04, 0x17
        /*000a*/ 	.short	(.L_75 - .L_74)
.L_74:
        /*000c*/ 	.word	0x00000000
        /*0010*/ 	.short	0x0002
        /*0012*/ 	.short	0x0010
        /*0014*/ 	.byte	0x00, 0xf5, 0x21, 0x00


	//----- nvinfo : EIATTR_KPARAM_INFO
	.align		4
.L_75:
        /*0018*/ 	.byte	0x04, 0x17
        /*001a*/ 	.short	(.L_77 - .L_76)
.L_76:
        /*001c*/ 	.word	0x00000000
        /*0020*/ 	.short	0x0001
        /*0022*/ 	.short	0x0008
        /*0024*/ 	.byte	0x00, 0xf5, 0x21, 0x00


	//----- nvinfo : EIATTR_KPARAM_INFO
	.align		4
.L_77:
        /*0028*/ 	.byte	0x04, 0x17
        /*002a*/ 	.short	(.L_79 - .L_78)
.L_78:
        /*002c*/ 	.word	0x00000000
        /*0030*/ 	.short	0x0000
        /*0032*/ 	.short	0x0000
        /*0034*/ 	.byte	0x00, 0xf0, 0x11, 0x00


	//----- nvinfo : EIATTR_SPARSE_MMA_MASK
	.align		4
.L_79:
        /*0038*/ 	.byte	0x03, 0x50
        /*003a*/ 	.short	0x0000


	//----- nvinfo : EIATTR_MAXREG_COUNT
	.align		4
        /*003c*/ 	.byte	0x03, 0x1b
        /*003e*/ 	.short	0x00ff


	//----- nvinfo : EIATTR_MERCURY_ISA_VERSION
	.align		4
        /*0040*/ 	.byte	0x03, 0x5f
        /*0042*/ 	.short	0x0101


	//----- nvinfo : EIATTR_VRC_CTA_INIT_COUNT
	.align		4
        /*0044*/ 	.byte	0x02, 0x4a
	.zero		1
	.zero		1


	//----- nvinfo : EIATTR_EXIT_INSTR_OFFSETS
	.align		4
        /*0048*/ 	.byte	0x04, 0x1c
        /*004a*/ 	.short	(.L_81 - .L_80)


	//   ....[0]....
.L_80:
        /*004c*/ 	.word	0x00000070


	//   ....[1]....
        /*0050*/ 	.word	0x000002d0


	//   ....[2]....
        /*0054*/ 	.word	0x00000810


	//----- nvinfo : EIATTR_CRS_STACK_SIZE
	.align		4
.L_81:
        /*0058*/ 	.byte	0x04, 0x1e
        /*005a*/ 	.short	(.L_83 - .L_82)
.L_82:
        /*005c*/ 	.word	0x00000000


	//----- nvinfo : EIATTR_CBANK_PARAM_SIZE
	.align		4
.L_83:
        /*0060*/ 	.byte	0x03, 0x19
        /*0062*/ 	.short	0x0018


	//----- nvinfo : EIATTR_PARAM_CBANK
	.align		4
        /*0064*/ 	.byte	0x04, 0x0a
        /*0066*/ 	.short	(.L_85 - .L_84)
	.align		4
.L_84:
        /*0068*/ 	.word	index@(.nv.constant0._Z18invert_covariancesiPdS_)
        /*006c*/ 	.short	0x0380
        /*006e*/ 	.short	0x0018


	//----- nvinfo : EIATTR_SW_WAR
	.align		4
.L_85:
        /*0070*/ 	.byte	0x04, 0x36
        /*0072*/ 	.short	(.L_87 - .L_86)
.L_86:
        /*0074*/ 	.word	0x00000008
.L_87:


//--------------------- .nv.info._Z20finalize_covariancesiPdPi --------------------------
	.section	.nv.info._Z20finalize_covariancesiPdPi,"",@"SHT_CUDA_INFO"
	.sectionflags	@""
	.align	4


	//----- nvinfo : EIATTR_CUDA_API_VERSION
	.align		4
        /*0000*/ 	.byte	0x04, 0x37
        /*0002*/ 	.short	(.L_89 - .L_88)
.L_88:
        /*0004*/ 	.word	0x00000082


	//----- nvinfo : EIATTR_KPARAM_INFO
	.align		4
.L_89:
        /*0008*/ 	.byte	0x04, 0x17
        /*000a*/ 	.short	(.L_91 - .L_90)
.L_90:
        /*000c*/ 	.word	0x00000000
        /*0010*/ 	.short	0x0002
        /*0012*/ 	.short	0x0010
        /*0014*/ 	.byte	0x00, 0xf5, 0x21, 0x00


	//----- nvinfo : EIATTR_KPARAM_INFO
	.align		4
.L_91:
        /*0018*/ 	.byte	0x04, 0x17
        /*001a*/ 	.short	(.L_93 - .L_92)
.L_92:
        /*001c*/ 	.word	0x00000000
        /*0020*/ 	.short	0x0001
        /*0022*/ 	.short	0x0008
        /*0024*/ 	.byte	0x00, 0xf5, 0x21, 0x00


	//----- nvinfo : EIATTR_KPARAM_INFO
	.align		4
.L_93:
        /*0028*/ 	.byte	0x04, 0x17
        /*002a*/ 	.short	(.L_95 - .L_94)
.L_94:
        /*002c*/ 	.word	0x00000000
        /*0030*/ 	.short	0x0000
        /*0032*/ 	.short	0x0000
        /*0034*/ 	.byte	0x00, 0xf0, 0x11, 0x00


	//----- nvinfo : EIATTR_SPARSE_MMA_MASK
	.align		4
.L_95:
        /*0038*/ 	.byte	0x03, 0x50
        /*003a*/ 	.short	0x0000


	//----- nvinfo : EIATTR_MAXREG_COUNT
	.align		4
        /*003c*/ 	.byte	0x03, 0x1b
        /*003e*/ 	.short	0x00ff


	//----- nvinfo : EIATTR_MERCURY_ISA_VERSION
	.align		4
        /*0040*/ 	.byte	0x03, 0x5f
        /*0042*/ 	.short	0x0101


	//----- nvinfo : EIATTR_VRC_CTA_INIT_COUNT
	.align		4
        /*0044*/ 	.byte	0x02, 0x4a
	.zero		1
	.zero		1


	//----- nvinfo : EIATTR_EXIT_INSTR_OFFSETS
	.align		4
        /*0048*/ 	.byte	0x04, 0x1c
        /*004a*/ 	.short	(.L_97 - .L_96)


	//   ....[0]....
.L_96:
        /*004c*/ 	.word	0x00000070


	//   ....[1]....
        /*0050*/ 	.word	0x00000390


	//   ....[2]....
        /*0054*/ 	.word	0x00000460


	//----- nvinfo : EIATTR_CRS_STACK_SIZE
	.align		4
.L_97:
        /*0058*/ 	.byte	0x04, 0x1e
        /*005a*/ 	.short	(.L_99 - .L_98)
.L_98:
        /*005c*/ 	.word	0x00000000


	//----- nvinfo : EIATTR_CBANK_PARAM_SIZE
	.align		4
.L_99:
        /*0060*/ 	.byte	0x03, 0x19
        /*0062*/ 	.short	0x0018


	//----- nvinfo : EIATTR_PARAM_CBANK
	.align		4
        /*0064*/ 	.byte	0x04, 0x0a
        /*0066*/ 	.short	(.L_101 - .L_100)
	.align		4
.L_100:
        /*0068*/ 	.word	index@(.nv.constant0._Z20finalize_covariancesiPdPi)
        /*006c*/ 	.short	0x0380
        /*006e*/ 	.short	0x0018


	//----- nvinfo : EIATTR_SW_WAR
	.align		4
.L_101:
        /*0070*/ 	.byte	0x04, 0x36
        /*0072*/ 	.short	(.L_103 - .L_102)
.L_102:
        /*0074*/ 	.word	0x00000008
.L_103:


//--------------------- .nv.info._Z19compute_covariancesiPiP6float3PdS2_S2_S2_ --------------------------
	.section	.nv.info._Z19compute_covariancesiPiP6float3PdS2_S2_S2_,"",@"SHT_CUDA_INFO"
	.sectionflags	@""
	.align	4


	//----- nvinfo : EIATTR_CUDA_API_VERSION
	.align		4
        /*0000*/ 	.byte	0x04, 0x37
        /*0002*/ 	.short	(.L_105 - .L_104)
.L_104:
        /*0004*/ 	.word	0x00000082


	//----- nvinfo : EIATTR_KPARAM_INFO
	.align		4
.L_105:
        /*0008*/ 	.byte	0x04, 0x17
        /*000a*/ 	.short	(.L_107 - .L_106)
.L_106:
        /*000c*/ 	.word	0x00000000
        /*0010*/ 	.short	0x0006
        /*0012*/ 	.short	0x0030
        /*0014*/ 	.byte	0x00, 0xf5, 0x21, 0x00


	//----- nvinfo : EIATTR_KPARAM_INFO
	.align		4
.L_107:
        /*0018*/ 	.byte	0x04, 0x17
        /*001a*/ 	.short	(.L_109 - .L_108)
.L_108:
        /*001c*/ 	.word	0x00000000
        /*0020*/ 	.short	0x0005
        /*0022*/ 	.short	0x0028
        /*0024*/ 	.byte	0x00, 0xf5, 0x21, 0x00


	//----- nvinfo : EIATTR_KPARAM_INFO
	.align		4
.L_109:
        /*0028*/ 	.byte	0x04, 0x17
        /*002a*/ 	.short	(.L_111 - .L_110)
.L_110:
        /*002c*/ 	.word	0x00000000
        /*0030*/ 	.short	0x0004
        /*0032*/ 	.short	0x0020
        /*0034*/ 	.byte	0x00, 0xf5, 0x21, 0x00


	//----- nvinfo : EIATTR_KPARAM_INFO
	.align		4
.L_111:
        /*0038*/ 	.byte	0x04, 0x17
        /*003a*/ 	.short	(.L_113 - .L_112)
.L_112:
        /*003c*/ 	.word	0x00000000
        /*0040*/ 	.short	0x0003
        /*0042*/ 	.short	0x0018
        /*0044*/ 	.byte	0x00, 0xf5, 0x21, 0x00


	//----- nvinfo : EIATTR_KPARAM_INFO
	.align		4
.L_113:
        /*0048*/ 	.byte	0x04, 0x17
        /*004a*/ 	.short	(.L_115 - .L_114)
.L_114:
        /*004c*/ 	.word	0x00000000
        /*0050*/ 	.short	0x0002
        /*0052*/ 	.short	0x0010
        /*0054*/ 	.byte	0x00, 0xf5, 0x21, 0x00


	//----- nvinfo : EIATTR_KPARAM_INFO
	.align		4
.L_115:
        /*0058*/ 	.byte	0x04, 0x17
        /*005a*/ 	.short	(.L_117 - .L_116)
.L_116:
        /*005c*/ 	.word	0x00000000
        /*0060*/ 	.short	0x0001
        /*0062*/ 	.short	0x0008
        /*0064*/ 	.byte	0x00, 0xf5, 0x21, 0x00


	//----- nvinfo : EIATTR_KPARAM_INFO
	.align		4
.L_117:
        /*0068*/ 	.byte	0x04, 0x17
        /*006a*/ 	.short	(.L_119 - .L_118)
.L_118:
        /*006c*/ 	.word	0x00000000
        /*0070*/ 	.short	0x0000
        /*0072*/ 	.short	0x0000
        /*0074*/ 	.byte	0x00, 0xf0, 0x11, 0x00


	//----- nvinfo : EIATTR_SPARSE_MMA_MASK
	.align		4
.L_119:
        /*0078*/ 	.byte	0x03, 0x50
        /*007a*/ 	.short	0x0000


	//----- nvinfo : EIATTR_MAXREG_COUNT
	.align		4
        /*007c*/ 	.byte	0x03, 0x1b
        /*007e*/ 	.short	0x00ff


	//----- nvinfo : EIATTR_MERCURY_ISA_VERSION
	.align		4
        /*0080*/ 	.byte	0x03, 0x5f
        /*0082*/ 	.short	0x0101


	//----- nvinfo : EIATTR_VRC_CTA_INIT_COUNT
	.align		4
        /*0084*/ 	.byte	0x02, 0x4a
	.zero		1
	.zero		1


	//----- nvinfo : EIATTR_EXIT_INSTR_OFFSETS
	.align		4
        /*0088*/ 	.byte	0x04, 0x1c
        /*008a*/ 	.short	(.L_121 - .L_120)


	//   ....[0]....
.L_120:
        /*008c*/ 	.word	0x00000070


	//   ....[1]....
        /*0090*/ 	.word	0x000002f0


	//----- nvinfo : EIATTR_CBANK_PARAM_SIZE
	.align		4
.L_121:
        /*0094*/ 	.byte	0x03, 0x19
        /*0096*/ 	.short	0x0038


	//----- nvinfo : EIATTR_PARAM_CBANK
	.align		4
        /*0098*/ 	.byte	0x04, 0x0a
        /*009a*/ 	.short	(.L_123 - .L_122)
	.align		4
.L_122:
        /*009c*/ 	.word	index@(.nv.constant0._Z19compute_covariancesiPiP6float3PdS2_S2_S2_)
        /*00a0*/ 	.short	0x0380
        /*00a2*/ 	.short	0x0038


	//----- nvinfo : EIATTR_SW_WAR
	.align		4
.L_123:
        /*00a4*/ 	.byte	0x04, 0x36
        /*00a6*/ 	.short	(.L_125 - .L_124)
.L_124:
        /*00a8*/ 	.word	0x00000008
.L_125:


//--------------------- .nv.info._Z16compute_averagesiPdS_S_PiS_S_S_ --------------------------
	.section	.nv.info._Z16compute_averagesiPdS_S_PiS_S_S_,"",@"SHT_CUDA_INFO"
	.sectionflags	@""
	.align	4


	//----- nvinfo : EIATTR_CUDA_API_VERSION
	.align		4
        /*0000*/ 	.byte	0x04, 0x37
        /*0002*/ 	.short	(.L_127 - .L_126)
.L_126:
        /*0004*/ 	.word	0x00000082


	//----- nvinfo : EIATTR_KPARAM_INFO
	.align		4
.L_127:
        /*0008*/ 	.byte	0x04, 0x17
        /*000a*/ 	.short	(.L_129 - .L_128)
.L_128:
        /*000c*/ 	.word	0x00000000
        /*0010*/ 	.short	0x0007
        /*0012*/ 	.short	0x0038
        /*0014*/ 	.byte	0x00, 0xf5, 0x21, 0x00


	//----- nvinfo : EIATTR_KPARAM_INFO
	.align		4
.L_129:
        /*0018*/ 	.byte	0x04, 0x17
        /*001a*/ 	.short	(.L_131 - .L_130)
.L_130:
        /*001c*/ 	.word	0x00000000
        /*0020*/ 	.short	0x0006
        /*0022*/ 	.short	0x0030
        /*0024*/ 	.byte	0x00, 0xf5, 0x21, 0x00


	//----- nvinfo : EIATTR_KPARAM_INFO
	.align		4
.L_131:
        /*0028*/ 	.byte	0x04, 0x17
        /*002a*/ 	.short	(.L_133 - .L_132)
.L_132:
        /*002c*/ 	.word	0x00000000
        /*0030*/ 	.short	0x0005
        /*0032*/ 	.short	0x0028
        /*0034*/ 	.byte	0x00, 0xf5, 0x21, 0x00


	//----- nvinfo : EIATTR_KPARAM_INFO
	.align		4
.L_133:
        /*0038*/ 	.byte	0x04, 0x17
        /*003a*/ 	.short	(.L_135 - .L_134)
.L_134:
        /*003c*/ 	.word	0x00000000
        /*0040*/ 	.short	0x0004
        /*0042*/ 	.short	0x0020
        /*0044*/ 	.byte	0x00, 0xf5, 0x21, 0x00


	//----- nvinfo : EIATTR_KPARAM_INFO
	.align		4
.L_135:
        /*0048*/ 	.byte	0x04, 0x17
        /*004a*/ 	.short	(.L_137 - .L_136)
.L_136:
        /*004c*/ 	.word	0x00000000
        /*0050*/ 	.short	0x0003
        /*0052*/ 	.short	0x0018
        /*0054*/ 	.byte	0x00, 0xf5, 0x21, 0x00


	//----- nvinfo : EIATTR_KPARAM_INFO
	.align		4
.L_137:
        /*0058*/ 	.byte	0x04, 0x17
        /*005a*/ 	.short	(.L_139 - .L_138)
.L_138:
        /*005c*/ 	.word	0x00000000
        /*0060*/ 	.short	0x0002
        /*0062*/ 	.short	0x0010
        /*0064*/ 	.byte	0x00, 0xf5, 0x21, 0x00


	//----- nvinfo : EIATTR_KPARAM_INFO
	.align		4
.L_139:
        /*0068*/ 	.byte	0x04, 0x17
        /*006a*/ 	.short	(.L_141 - .L_140)
.L_140:
        /*006c*/ 	.word	0x00000000
        /*0070*/ 	.short	0x0001
        /*0072*/ 	.short	0x0008
        /*0074*/ 	.byte	0x00, 0xf5, 0x21, 0x00


	//----- nvinfo : EIATTR_KPARAM_INFO
	.align		4
.L_141:
        /*0078*/ 	.byte	0x04, 0x17
        /*007a*/ 	.short	(.L_143 - .L_142)
.L_142:
        /*007c*/ 	.word	0x00000000
        /*0080*/ 	.short	0x0000
        /*0082*/ 	.short	0x0000
        /*0084*/ 	.byte	0x00, 0xf0, 0x11, 0x00


	//----- nvinfo : EIATTR_SPARSE_MMA_MASK
	.align		4
.L_143:
        /*0088*/ 	.byte	0x03, 0x50
        /*008a*/ 	.short	0x0000


	//----- nvinfo : EIATTR_MAXREG_COUNT
	.align		4
        /*008c*/ 	.byte	0x03, 0x1b
        /*008e*/ 	.short	0x00ff


	//----- nvinfo : EIATTR_MERCURY_ISA_VERSION
	.align		4
        /*0090*/ 	.byte	0x03, 0x5f
        /*0092*/ 	.short	0x0101


	//----- nvinfo : EIATTR_VRC_CTA_INIT_COUNT
	.align		4
        /*0094*/ 	.byte	0x02, 0x4a
	.zero		1
	.zero		1


	//----- nvinfo : EIATTR_EXIT_INSTR_OFFSETS
	.align		4
        /*0098*/ 	.byte	0x04, 0x1c
        /*009a*/ 	.short	(.L_145 - .L_144)


	//   ....[0]....
.L_144:
        /*009c*/ 	.word	0x00000070


	//   ....[1]....
        /*00a0*/ 	.word	0x00000630


	//   ....[2]....
        /*00a4*/ 	.word	0x000006d0


	//----- nvinfo : EIATTR_CRS_STACK_SIZE
	.align		4
.L_145:
        /*00a8*/ 	.byte	0x04, 0x1e
        /*00aa*/ 	.short	(.L_147 - .L_146)
.L_146:
        /*00ac*/ 	.word	0x00000000


	//----- nvinfo : EIATTR_CBANK_PARAM_SIZE
	.align		4
.L_147:
        /*00b0*/ 	.byte	0x03, 0x19
        /*00b2*/ 	.short	0x0040


	//----- nvinfo : EIATTR_PARAM_CBANK
	.align		4
        /*00b4*/ 	.byte	0x04, 0x0a
        /*00b6*/ 	.short	(.L_149 - .L_148)
	.align		4
.L_148:
        /*00b8*/ 	.word	index@(.nv.constant0._Z16compute_averagesiPdS_S_PiS_S_S_)
        /*00bc*/ 	.short	0x0380
        /*00be*/ 	.short	0x0040


	//----- nvinfo : EIATTR_SW_WAR
	.align		4
.L_149:
        /*00c0*/ 	.byte	0x04, 0x36
        /*00c2*/ 	.short	(.L_151 - .L_150)
.L_150:
        /*00c4*/ 	.word	0x00000008
.L_151:


//--------------------- .nv.info._Z12compute_sumsiPiP6float3PdS2_S2_ --------------------------
	.section	.nv.info._Z12compute_sumsiPiP6float3PdS2_S2_,"",@"SHT_CUDA_INFO"
	.sectionflags	@""
	.align	4


	//----- nvinfo : EIATTR_CUDA_API_VERSION
	.align		4
        /*0000*/ 	.byte	0x04, 0x37
        /*0002*/ 	.short	(.L_153 - .L_152)
.L_152:
        /*0004*/ 	.word	0x00000082


	//----- nvinfo : EIATTR_KPARAM_INFO
	.align		4
.L_153:
        /*0008*/ 	.byte	0x04, 0x17
        /*000a*/ 	.short	(.L_155 - .L_154)
.L_154:
        /*000c*/ 	.word	0x00000000
        /*0010*/ 	.short	0x0005
        /*0012*/ 	.short	0x0028
        /*0014*/ 	.byte	0x00, 0xf5, 0x21, 0x00


	//----- nvinfo : EIATTR_KPARAM_INFO
	.align		4
.L_155:
        /*0018*/ 	.byte	0x04, 0x17
        /*001a*/ 	.short	(.L_157 - .L_156)
.L_156:
        /*001c*/ 	.word	0x00000000
        /*0020*/ 	.short	0x0004
        /*0022*/ 	.short	0x0020
        /*0024*/ 	.byte	0x00, 0xf5, 0x21, 0x00


	//----- nvinfo : EIATTR_KPARAM_INFO
	.align		4
.L_157:
        /*0028*/ 	.byte	0x04, 0x17
        /*002a*/ 	.short	(.L_159 - .L_158)
.L_158:
        /*002c*/ 	.word	0x00000000
        /*0030*/ 	.short	0x0003
        /*0032*/ 	.short	0x0018
        /*0034*/ 	.byte	0x00, 0xf5, 0x21, 0x00


	//----- nvinfo : EIATTR_KPARAM_INFO
	.align		4
.L_159:
        /*0038*/ 	.byte	0x04, 0x17
        /*003a*/ 	.short	(.L_161 - .L_160)
.L_160:
        /*003c*/ 	.word	0x00000000
        /*0040*/ 	.short	0x0002
        /*0042*/ 	.short	0x0010
        /*0044*/ 	.byte	0x00, 0xf5, 0x21, 0x00


	//----- nvinfo : EIATTR_KPARAM_INFO
	.align		4
.L_161:
        /*0048*/ 	.byte	0x04, 0x17
        /*004a*/ 	.short	(.L_163 - .L_162)
.L_162:
        /*004c*/ 	.word	0x00000000
        /*0050*/ 	.short	0x0001
        /*0052*/ 	.short	0x0008
        /*0054*/ 	.byte	0x00, 0xf5, 0x21, 0x00


	//----- nvinfo : EIATTR_KPARAM_INFO
	.align		4
.L_163:
        /*0058*/ 	.byte	0x04, 0x17
        /*005a*/ 	.short	(.L_165 - .L_164)
.L_164:
        /*005c*/ 	.word	0x00000000
        /*0060*/ 	.short	0x0000
        /*0062*/ 	.short	0x0000
        /*0064*/ 	.byte	0x00, 0xf0, 0x11, 0x00


	//----- nvinfo : EIATTR_SPARSE_MMA_MASK
	.align		4
.L_165:
        /*0068*/ 	.byte	0x03, 0x50
        /*006a*/ 	.short	0x0000


	//----- nvinfo : EIATTR_MAXREG_COUNT
	.align		4
        /*006c*/ 	.byte	0x03, 0x1b
        /*006e*/ 	.short	0x00ff


	//----- nvinfo : EIATTR_MERCURY_ISA_VERSION
	.align		4
        /*0070*/ 	.byte	0x03, 0x5f
        /*0072*/ 	.short	0x0101


	//----- nvinfo : EIATTR_VRC_CTA_INIT_COUNT
	.align		4
        /*0074*/ 	.byte	0x02, 0x4a
	.zero		1
	.zero		1


	//----- nvinfo : EIATTR_EXIT_INSTR_OFFSETS
	.align		4
        /*0078*/ 	.byte	0x04, 0x1c
        /*007a*/ 	.short	(.L_167 - .L_166)


	//   ....[0]....
.L_166:
        /*007c*/ 	.word	0x00000070


	//   ....[1]....
        /*0080*/ 	.word	0x000001d0


	//----- nvinfo : EIATTR_CBANK_PARAM_SIZE
	.align		4
.L_167:
        /*0084*/ 	.byte	0x03, 0x19
        /*0086*/ 	.short	0x0030


	//----- nvinfo : EIATTR_PARAM_CBANK
	.align		4
        /*0088*/ 	.byte	0x04, 0x0a
        /*008a*/ 	.short	(.L_169 - .L_168)
	.align		4
.L_168:
        /*008c*/ 	.word	index@(.nv.constant0._Z12compute_sumsiPiP6float3PdS2_S2_)
        /*0090*/ 	.short	0x0380
        /*0092*/ 	.short	0x0030


	//----- nvinfo : EIATTR_SW_WAR
	.align		4
.L_169:
        /*0094*/ 	.byte	0x04, 0x36
        /*0096*/ 	.short	(.L_171 - .L_170)
.L_170:
        /*0098*/ 	.word	0x00000008
.L_171:


//--------------------- .nv.info._Z18read_sample_pixelsP6uchar4iiiPiP6float3 --------------------------
	.section	.nv.info._Z18read_sample_pixelsP6uchar4iiiPiP6float3,"",@"SHT_CUDA_INFO"
	.sectionflags	@""
	.align	4


	//----- nvinfo : EIATTR_CUDA_API_VERSION
	.align		4
        /*0000*/ 	.byte	0x04, 0x37
        /*0002*/ 	.short	(.L_173 - .L_172)
.L_172:
        /*0004*/ 	.word	0x00000082


	//----- nvinfo : EIATTR_KPARAM_INFO
	.align		4
.L_173:
        /*0008*/ 	.byte	0x04, 0x17
        /*000a*/ 	.short	(.L_175 - .L_174)
.L_174:
        /*000c*/ 	.word	0x00000000
        /*0010*/ 	.short	0x0005
        /*0012*/ 	.short	0x0020
        /*0014*/ 	.byte	0x00, 0xf5, 0x21, 0x00


	//----- nvinfo : EIATTR_KPARAM_INFO
	.align		4
.L_175:
        /*0018*/ 	.byte	0x04, 0x17
        /*001a*/ 	.short	(.L_177 - .L_176)
.L_176:
        /*001c*/ 	.word	0x00000000
        /*0020*/ 	.short	0x0004
        /*0022*/ 	.short	0x0018
        /*0024*/ 	.byte	0x00, 0xf5, 0x21, 0x00


	//----- nvinfo : EIATTR_KPARAM_INFO
	.align		4
.L_177:
        /*0028*/ 	.byte	0x04, 0x17
        /*002a*/ 	.short	(.L_179 - .L_178)
.L_178:
        /*002c*/ 	.word	0x00000000
        /*0030*/ 	.short	0x0003
        /*0032*/ 	.short	0x0010
        /*0034*/ 	.byte	0x00, 0xf0, 0x11, 0x00


	//----- nvinfo : EIATTR_KPARAM_INFO
	.align		4
.L_179:
        /*0038*/ 	.byte	0x04, 0x17
        /*003a*/ 	.short	(.L_181 - .L_180)
.L_180:
        /*003c*/ 	.word	0x00000000
        /*0040*/ 	.short	0x0002
        /*0042*/ 	.short	0x000c
        /*0044*/ 	.byte	0x00, 0xf0, 0x11, 0x00


	//----- nvinfo : EIATTR_KPARAM_INFO
	.align		4
.L_181:
        /*0048*/ 	.byte	0x04, 0x17
        /*004a*/ 	.short	(.L_183 - .L_182)
.L_182:
        /*004c*/ 	.word	0x00000000
        /*0050*/ 	.short	0x0001
        /*0052*/ 	.short	0x0008
        /*0054*/ 	.byte	0x00, 0xf0, 0x11, 0x00


	//----- nvinfo : EIATTR_KPARAM_INFO
	.align		4
.L_183:
        /*0058*/ 	.byte	0x04, 0x17
        /*005a*/ 	.short	(.L_185 - .L_184)
.L_184:
        /*005c*/ 	.word	0x00000000
        /*0060*/ 	.short	0x0000
        /*0062*/ 	.short	0x0000
        /*0064*/ 	.byte	0x00, 0xf5, 0x21, 0x00


	//----- nvinfo : EIATTR_SPARSE_MMA_MASK
	.align		4
.L_185:
        /*0068*/ 	.byte	0x03, 0x50
        /*006a*/ 	.short	0x0000


	//----- nvinfo : EIATTR_MAXREG_COUNT
	.align		4
        /*006c*/ 	.byte	0x03, 0x1b
        /*006e*/ 	.short	0x00ff


	//----- nvinfo : EIATTR_MERCURY_ISA_VERSION
	.align		4
        /*0070*/ 	.byte	0x03, 0x5f
        /*0072*/ 	.short	0x0101


	//----- nvinfo : EIATTR_UNUSED_LOAD_BYTE_OFFSET
	.align		4
        /*0074*/ 	.byte	0x04, 0x44
        /*0076*/ 	.short	(.L_187 - .L_186)


	//   ....[0]....
.L_186:
        /*0078*/ 	.word	0x000001e0
        /*007c*/ 	.word	0x00000007


	//----- nvinfo : EIATTR_VRC_CTA_INIT_COUNT
	.align		4
.L_187:
        /*0080*/ 	.byte	0x02, 0x4a
	.zero		1
	.zero		1


	//----- nvinfo : EIATTR_EXIT_INSTR_OFFSETS
	.align		4
        /*0084*/ 	.byte	0x04, 0x1c
        /*0086*/ 	.short	(.L_189 - .L_188)


	//   ....[0]....
.L_188:
        /*0088*/ 	.word	0x00000070


	//   ....[1]....
        /*008c*/ 	.word	0x00000190


	//   ....[2]....
        /*0090*/ 	.word	0x00000290


	//----- nvinfo : EIATTR_CBANK_PARAM_SIZE
	.align		4
.L_189:
        /*0094*/ 	.byte	0x03, 0x19
        /*0096*/ 	.short	0x0028


	//----- nvinfo : EIATTR_PARAM_CBANK
	.align		4
        /*0098*/ 	.byte	0x04, 0x0a
        /*009a*/ 	.short	(.L_191 - .L_190)
	.align		4
.L_190:
        /*009c*/ 	.word	index@(.nv.constant0._Z18read_sample_pixelsP6uchar4iiiPiP6float3)
        /*00a0*/ 	.short	0x0380
        /*00a2*/ 	.short	0x0028


	//----- nvinfo : EIATTR_SW_WAR
	.align		4
.L_191:
        /*00a4*/ 	.byte	0x04, 0x36
        /*00a6*/ 	.short	(.L_193 - .L_192)
.L_192:
        /*00a8*/ 	.word	0x00000008
.L_193:


//--------------------- .nv.callgraph             --------------------------
	.section	.nv.callgraph,"",@"SHT_CUDA_CALLGRAPH"
	.align	4
	.sectionentsize	8
	.align		4
        /*0000*/ 	.word	0x00000000
	.align		4
        /*0004*/ 	.word	0xffffffff
	.align		4
        /*0008*/ 	.word	0x00000000
	.align		4
        /*000c*/ 	.word	0xfffffffe
	.align		4
        /*0010*/ 	.word	0x00000000
	.align		4
        /*0014*/ 	.word	0xfffffffd
	.align		4
        /*0018*/ 	.word	0x00000000
	.align		4
        /*001c*/ 	.word	0xfffffffc


//--------------------- .nv.constant3             --------------------------
	.section	.nv.constant3,"a",@progbits
	.align	8
.nv.constant3:
	.type		const_avg_r,@object
	.size		const_avg_r,(const_avg_g - const_avg_r)
const_avg_r:
	.zero		256
	.type		const_avg_g,@object
	.size		const_avg_g,(const_avg_b - const_avg_g)
const_avg_g:
	.zero		256
	.type		const_avg_b,@object
	.size		const_avg_b,(const_inv_covariance_matrices - const_avg_b)
const_avg_b:
	.zero		256
	.type		const_inv_covariance_matrices,@object
	.size		const_inv_covariance_matrices,(.L_3 - const_inv_covariance_matrices)
const_inv_covariance_matrices:
	.zero		2304
.L_3:


//--------------------- .text._Z15classify_kernelP6uchar4iii --------------------------
	.section	.text._Z15classify_kernelP6uchar4iii,"ax",@progbits
	.align	128
        .global         _Z15classify_kernelP6uchar4iii
        .type           _Z15classify_kernelP6uchar4iii,@function
        .size           _Z15classify_kernelP6uchar4iii,(.L_x_50 - _Z15classify_kernelP6uchar4iii)
        .other          _Z15classify_kernelP6uchar4iii,@"STO_CUDA_ENTRY STV_DEFAULT"
_Z15classify_kernelP6uchar4iii:
.text._Z15classify_kernelP6uchar4iii:
[----:B------:R-:W-:Y:S01]  /*0000*/  LDC R1, c[0x0][0x37c] ;  /* 0x0000df00ff017b82 */ /* 0x000fe20000000800 */
[----:B------:R-:W0:Y:S01]  /*0010*/  S2R R2, SR_CTAID.Y ;  /* 0x0000000000027919 */ /* 0x000e220000002600 */
[----:B------:R-:W1:Y:S01]  /*0020*/  LDCU UR7, c[0x0][0x360] ;  /* 0x00006c00ff0777ac */ /* 0x000e620008000800 */
[----:B------:R-:W0:Y:S01]  /*0030*/  S2R R5, SR_TID.Y ;  /* 0x0000000000057919 */ /* 0x000e220000002200 */
[----:B------:R-:W0:Y:S01]  /*0040*/  LDCU UR5, c[0x0][0x364] ;  /* 0x00006c80ff0577ac */ /* 0x000e220008000800 */
[----:B------:R-:W2:Y:S01]  /*0050*/  S2R R0, SR_CTAID.X ;  /* 0x0000000000007919 */ /* 0x000ea20000002500 */
[----:B------:R-:W3:Y:S01]  /*0060*/  LDCU UR8, c[0x0][0x38c] ;  /* 0x00007180ff0877ac */ /* 0x000ee20008000800 */
[----:B------:R-:W2:Y:S01]  /*0070*/  S2R R3, SR_TID.X ;  /* 0x0000000000037919 */ /* 0x000ea20000002100 */
[----:B------:R-:W1:Y:S01]  /*0080*/  LDCU UR4, c[0x0][0x370] ;  /* 0x00006e00ff0477ac */ /* 0x000e620008000800 */
[----:B------:R-:W4:Y:S01]  /*0090*/  LDCU UR6, c[0x0][0x374] ;  /* 0x00006e80ff0677ac */ /* 0x000f220008000800 */
[----:B-1----:R-:W-:Y:S01]  /*00a0*/  UIMAD UR4, UR7, UR4, URZ ;  /* 0x00000004070472a4 */ /* 0x002fe2000f8e02ff */
[----:B0-----:R-:W-:Y:S01]  /*00b0*/  IMAD R2, R2, UR5, R5 ;  /* 0x0000000502027c24 */ /* 0x001fe2000f8e0205 */
[----:B----4-:R-:W-:-:S04]  /*00c0*/  UIMAD UR5, UR5, UR6, URZ ;  /* 0x00000006050572a4 */ /* 0x010fc8000f8e02ff */
[----:B---3--:R-:W-:Y:S01]  /*00d0*/  ISETP.GE.AND P0, PT, R2, UR8, PT ;  /* 0x0000000802007c0c */ /* 0x008fe2000bf06270 */
[----:B--2---:R-:W-:-:S12]  /*00e0*/  IMAD R0, R0, UR7, R3 ;  /* 0x0000000700007c24 */ /* 0x004fd8000f8e0203 */
[----:B------:R-:W-:Y:S05]  /*00f0*/  @P0 EXIT ;  /* 0x000000000000094d */ /* 0x000fea0003800000 */
[----:B------:R-:W0:Y:S01]  /*0100*/  LDCU UR6, c[0x0][0x390] ;  /* 0x00007200ff0677ac */ /* 0x000e220008000800 */
[----:B------:R-:W1:Y:S01]  /*0110*/  LDCU.64 UR10, c[0x0][0x358] ;  /* 0x00006b00ff0a77ac */ /* 0x000e620008000a00 */
[----:B0-----:R-:W-:-:S09]  /*0120*/  UISETP.GT.AND UP0, UPT, UR6, URZ, UPT ;  /* 0x000000ff0600728c */ /* 0x001fd2000bf04270 */
[----:B-1----:R-:W-:Y:S05]  /*0130*/  BRA.U UP0, `(.L_x_0) ;  /* 0x00000001004c7547 */ /* 0x002fea000b800000 */
.L_x_4:
[----:B------:R-:W0:Y:S01]  /*0140*/  LDC R8, c[0x0][0x388] ;  /* 0x0000e200ff087b82 */ /* 0x000e220000000800 */
[----:B------:R-:W-:Y:S01]  /*0150*/  BSSY.RECONVERGENT B0, `(.L_x_1) ;  /* 0x000000c000007945 */ /* 0x000fe20003800200 */
[----:B0-----:R-:W-:-:S13]  /*0160*/  ISETP.GE.AND P0, PT, R0, R8, PT ;  /* 0x000000080000720c */ /* 0x001fda0003f06270 */
[----:B-1----:R-:W-:Y:S05]  /*0170*/  @P0 BRA `(.L_x_2) ;  /* 0x0000000000240947 */ /* 0x002fea0003800000 */
[----:B------:R-:W0:Y:S01]  /*0180*/  LDC.64 R6, c[0x0][0x380] ;  /* 0x0000e000ff067b82 */ /* 0x000e220000000a00 */
[----:B------:R-:W-:Y:S02]  /*0190*/  IMAD.MOV.U32 R9, RZ, RZ, 0xff ;  /* 0x000000ffff097424 */ /* 0x000fe400078e00ff */
[----:B------:R-:W-:-:S07]  /*01a0*/  IMAD.MOV.U32 R3, RZ, RZ, R0 ;  /* 0x000000ffff037224 */ /* 0x000fce00078e0000 */
.L_x_3:
[----:B-1----:R-:W-:Y:S02]  /*01b0*/  IMAD R5, R2, R8, R3 ;  /* 0x0000000802057224 */ /* 0x002fe400078e0203 */
[----:B------:R-:W-:Y:S02]  /*01c0*/  VIADD R3, R3, UR4 ;  /* 0x0000000403037c36 */ /* 0x000fe40008000000 */
[----:B0-----:R-:W-:-:S03]  /*01d0*/  IMAD.WIDE R4, R5, 0x4, R6 ;  /* 0x0000000405047825 */ /* 0x001fc600078e0206 */
[----:B------:R-:W-:Y:S02]  /*01e0*/  ISETP.GE.AND P0, PT, R3, R8, PT ;  /* 0x000000080300720c */ /* 0x000fe40003f06270 */
[----:B------:R1:W-:Y:S11]  /*01f0*/  STG.E.U8 desc[UR10][R4.64+0x3], R9 ;  /* 0x0000030904007986 */ /* 0x0003f6000c10110a */
[----:B------:R-:W-:Y:S05]  /*0200*/  @!P0 BRA `(.L_x_3) ;  /* 0xfffffffc00e88947 */ /* 0x000fea000383ffff */
.L_x_2:
[----:B------:R-:W-:Y:S05]  /*0210*/  BSYNC.RECONVERGENT B0 ;  /* 0x0000000000007941 */ /* 0x000fea0003800200 */
.L_x_1:
[----:B------:R-:W0:Y:S01]  /*0220*/  LDCU UR6, c[0x0][0x38c] ;  /* 0x00007180ff0677ac */ /* 0x000e220008000800 */
[----:B------:R-:W-:-:S05]  /*0230*/  VIADD R2, R2, UR5 ;  /* 0x0000000502027c36 */ /* 0x000fca0008000000 */
[----:B0-----:R-:W-:-:S13]  /*0240*/  ISETP.GE.AND P0, PT, R2, UR6, PT ;  /* 0x0000000602007c0c */ /* 0x001fda000bf06270 */
[----:B------:R-:W-:Y:S05]  /*0250*/  @!P0 BRA `(.L_x_4) ;  /* 0xfffffffc00b88947 */ /* 0x000fea000383ffff */
[----:B------:R-:W-:Y:S05]  /*0260*/  EXIT ;  /* 0x000000000000794d */ /* 0x000fea0003800000 */
.L_x_0:
[----:B------:R-:W-:Y:S02]  /*0270*/  ULOP3.LUT UR12, UR6, 0x7, URZ, 0xc0, !UPT ;  /* 0x00000007060c7892 */ /* 0x000fe4000f8ec0ff */
[----:B------:R-:W-:-:S12]  /*0280*/  ULOP3.LUT UR6, UR6, 0x7ffffff8, URZ, 0xc0, !UPT ;  /* 0x7ffffff806067892 */ /* 0x000fd8000f8ec0ff */
.L_x_13:
[----:B0-----:R-:W0:Y:S01]  /*0290*/  LDCU UR7, c[0x0][0x388] ;  /* 0x00007100ff0777ac */ /* 0x001e220008000800 */
[----:B------:R-:W-:Y:S01]  /*02a0*/  BSSY.RECONVERGENT B0, `(.L_x_5) ;  /* 0x0000235000007945 */ /* 0x000fe20003800200 */
[----:B0-----:R-:W-:-:S13]  /*02b0*/  ISETP.GE.AND P0, PT, R0, UR7, PT ;  /* 0x0000000700007c0c */ /* 0x001fda000bf06270 */
[----:B-123--:R-:W-:Y:S05]  /*02c0*/  @P0 BRA `(.L_x_6) ;  /* 0x0000002000c80947 */ /* 0x00efea0003800000 */
[----:B------:R-:W-:-:S07]  /*02d0*/  IMAD.MOV.U32 R3, RZ, RZ, R0 ;  /* 0x000000ffff037224 */ /* 0x000fce00078e0000 */
.L_x_12:
[----:B01----:R-:W0:Y:S01]  /*02e0*/  LDC.64 R6, c[0x0][0x380] ;  /* 0x0000e000ff067b82 */ /* 0x003e220000000a00 */
[----:B------:R-:W1:Y:S07]  /*02f0*/  LDCU UR7, c[0x0][0x388] ;  /* 0x00007100ff0777ac */ /* 0x000e6e0008000800 */
[----:B--2---:R-:W2:Y:S01]  /*0300*/  LDC R4, c[0x0][0x390] ;  /* 0x0000e400ff047b82 */ /* 0x004ea20000000800 */
[----:B-1----:R-:W-:-:S04]  /*0310*/  IMAD R5, R2, UR7, R3 ;  /* 0x0000000702057c24 */ /* 0x002fc8000f8e0203 */
[----:B0-----:R-:W-:-:S05]  /*0320*/  IMAD.WIDE R6, R5, 0x4, R6 ;  /* 0x0000000405067825 */ /* 0x001fca00078e0206 */
[----:B---3--:R-:W3:Y:S01]  /*0330*/  LDG.E R5, desc[UR10][R6.64] ;  /* 0x0000000a06057981 */ /* 0x008ee2000c1e1900 */
[----:B------:R-:W-:Y:S01]  /*0340*/  VIADD R3, R3, UR4 ;  /* 0x0000000403037c36 */ /* 0x000fe20008000000 */
[----:B--2---:R-:W-:Y:S01]  /*0350*/  ISETP.GE.U32.AND P1, PT, R4, 0x8, PT ;  /* 0x000000080400780c */ /* 0x004fe20003f26070 */
[----:B------:R-:W-:-:S03]  /*0360*/  IMAD.MOV.U32 R35, RZ, RZ, -0x1 ;  /* 0xffffffffff237424 */ /* 0x000fc600078e00ff */
[----:B------:R-:W-:Y:S01]  /*0370*/  ISETP.GE.AND P0, PT, R3, UR7, PT ;  /* 0x0000000703007c0c */ /* 0x000fe2000bf06270 */
[----:B------:R-:W-:Y:S02]  /*0380*/  IMAD.MOV.U32 R32, RZ, RZ, RZ ;  /* 0x000000ffff207224 */ /* 0x000fe400078e00ff */
[----:B------:R-:W-:Y:S02]  /*0390*/  IMAD.MOV.U32 R26, RZ, RZ, -0x1 ;  /* 0xffffffffff1a7424 */ /* 0x000fe400078e00ff */
[----:B------:R-:W-:Y:S01]  /*03a0*/  IMAD.MOV.U32 R27, RZ, RZ, 0x7fefffff ;  /* 0x7fefffffff1b7424 */ /* 0x000fe200078e00ff */
[----:B---3--:R0:W1:Y:S08]  /*03b0*/  I2F.F64.U8 R8, R5 ;  /* 0x0000000500087312 */ /* 0x0080700000001800 */
[----:B------:R0:W2:Y:S08]  /*03c0*/  I2F.F64.U8 R10, R5.B1 ;  /* 0x10000005000a7312 */ /* 0x0000b00000001800 */
[----:B------:R0:W3:Y:S01]  /*03d0*/  I2F.F64.U8 R12, R5.B2 ;  /* 0x20000005000c7312 */ /* 0x0000e20000001800 */
[----:B-1----:R-:W-:Y:S05]  /*03e0*/  @!P1 BRA `(.L_x_7) ;  /* 0x00000010006c9947 */ /* 0x002fea0003800000 */
[----:B------:R-:W-:Y:S02]  /*03f0*/  IMAD.MOV.U32 R35, RZ, RZ, -0x1 ;  /* 0xffffffffff237424 */ /* 0x000fe400078e00ff */
[----:B0-----:R-:W-:Y:S02]  /*0400*/  IMAD.MOV.U32 R5, RZ, RZ, RZ ;  /* 0x000000ffff057224 */ /* 0x001fe400078e00ff */
[----:B------:R-:W-:Y:S02]  /*0410*/  IMAD.MOV.U32 R26, RZ, RZ, -0x1 ;  /* 0xffffffffff1a7424 */ /* 0x000fe400078e00ff */
[----:B------:R-:W-:-:S07]  /*0420*/  IMAD.MOV.U32 R27, RZ, RZ, 0x7fefffff ;  /* 0x7fefffffff1b7424 */ /* 0x000fce00078e00ff */
.L_x_8:
[C---:B------:R-:W-:Y:S01]  /*0430*/  R2UR UR8, R5.reuse ;  /* 0x00000000050872ca */ /* 0x040fe200000e0000 */
[----:B------:R-:W-:Y:S01]  /*0440*/  IMAD.SHL.U32 R34, R5, 0x8, RZ ;  /* 0x0000000805227824 */ /* 0x000fe200078e00ff */
[----:B------:R-:W-:-:S03]  /*0450*/  UMOV UR7, 0x300 ;  /* 0x0000030000077882 */ /* 0x000fc60000000000 */
[----:B------:R-:W2:Y:S08]  /*0460*/  LDC.64 R24, c[0x3][R34+0x100] ;  /* 0x00c0400022187b82 */ /* 0x000eb00000000a00 */
[----:B------:R-:W-:Y:S01]  /*0470*/  UIMAD UR7, UR8, 0x48, UR7 ;  /* 0x00000048080778a4 */ /* 0x000fe2000f8e0207 */
[----:B------:R-:W0:Y:S08]  /*0480*/  LDC.64 R14, c[0x3][R34] ;  /* 0x00c00000220e7b82 */ /* 0x000e300000000a00 */
[----:B------:R-:W3:Y:S03]  /*0490*/  LDC.64 R28, c[0x3][R34+0x200] ;  /* 0x00c08000221c7b82 */ /* 0x000ee60000000a00 */
[----:B------:R-:W1:Y:S01]  /*04a0*/  LDCU.64 UR16, c[0x3][UR7+0x20] ;  /* 0x00c00400071077ac */ /* 0x000e620008000a00 */
[----:B------:R-:W4:Y:S01]  /*04b0*/  LDCU.64 UR14, c[0x3][UR7+0x8] ;  /* 0x00c00100070e77ac */ /* 0x000f220008000a00 */
[----:B--2---:R-:W-:-:S03]  /*04c0*/  DADD R24, R10, -R24 ;  /* 0x000000000a187229 */ /* 0x004fc60000000818 */
[----:B------:R-:W2:Y:S01]  /*04d0*/  LDC.64 R20, c[0x3][R34+0x108] ;  /* 0x00c0420022147b82 */ /* 0x000ea20000000a00 */
[----:B------:R-:W5:Y:S01]  /*04e0*/  LDCU.64 UR18, c[0x3][UR7+0x18] ;  /* 0x00c00300071277ac */ /* 0x000f620008000a00 */
[----:B------:R-:W2:Y:S01]  /*04f0*/  LDCU.64 UR8, c[0x3][UR7] ;  /* 0x00c00000070877ac */ /* 0x000ea20008000a00 */
[----:B0-----:R-:W-:-:S05]  /*0500*/  DADD R14, R8, -R14 ;  /* 0x00000000080e7229 */ /* 0x001fca000000080e */
[----:B------:R-:W0:Y:S01]  /*0510*/  LDC.64 R18, c[0x3][R34+0x8] ;  /* 0x00c0020022127b82 */ /* 0x000e220000000a00 */
[----:B------:R-:W2:Y:S01]  /*0520*/  LDCU.64 UR20, c[0x3][UR7+0x28] ;  /* 0x00c00500071477ac */ /* 0x000ea20008000a00 */
[----:B-1----:R-:W-:Y:S01]  /*0530*/  DMUL R16, R24, UR16 ;  /* 0x0000001018107c28 */ /* 0x002fe20008000000 */
[----:B------:R-:W1:Y:S01]  /*0540*/  LDCU.64 UR16, c[0x3][UR7+0x10] ;  /* 0x00c00200071077ac */ /* 0x000e620008000a00 */
[----:B---3--:R-:W-:-:S04]  /*0550*/  DADD R28, R12, -R28 ;  /* 0x000000000c1c7229 */ /* 0x008fc8000000081c */
[----:B------:R-:W3:Y:S01]  /*0560*/  LDC.64 R30, c[0x3][R34+0x208] ;  /* 0x00c08200221e7b82 */ /* 0x000ee20000000a00 */
[----:B----4-:R-:W-:Y:S01]  /*0570*/  DMUL R22, R24, UR14 ;  /* 0x0000000e18167c28 */ /* 0x010fe20008000000 */
[----:B------:R-:W4:Y:S01]  /*0580*/  LDCU.64 UR14, c[0x3][UR7+0x38] ;  /* 0x00c00700070e77ac */ /* 0x000f220008000a00 */
[----:B-----5:R-:W-:Y:S01]  /*0590*/  DFMA R16, R14, UR18, R16 ;  /* 0x000000120e107c2b */ /* 0x020fe20008000010 */
[----:B------:R-:W5:Y:S01]  /*05a0*/  LDCU.64 UR18, c[0x3][UR7+0x60] ;  /* 0x00c00c00071277ac */ /* 0x000f620008000a00 */
[----:B--2---:R-:W-:-:S04]  /*05b0*/  DADD R20, R10, -R20 ;  /* 0x000000000a147229 */ /* 0x004fc80000000814 */
[----:B------:R-:W-:Y:S01]  /*05c0*/  DFMA R22, R14, UR8, R22 ;  /* 0x000000080e167c2b */ /* 0x000fe20008000016 */
[----:B------:R-:W2:Y:S01]  /*05d0*/  LDCU.64 UR8, c[0x3][UR7+0x30] ;  /* 0x00c00600070877ac */ /* 0x000ea20008000a00 */
[----:B------:R-:W-:Y:S01]  /*05e0*/  DFMA R16, R28, UR20, R16 ;  /* 0x000000141c107c2b */ /* 0x000fe20008000010 */
[----:B------:R-:W5:Y:S01]  /*05f0*/  LDCU.64 UR20, c[0x3][UR7+0x68] ;  /* 0x00c00d00071477ac */ /* 0x000f620008000a00 */
[----:B0-----:R-:W-:-:S04]  /*0600*/  DADD R18, R8, -R18 ;  /* 0x0000000008127229 */ /* 0x001fc80000000812 */
[----:B-1----:R-:W-:Y:S01]  /*0610*/  DFMA R22, R28, UR16, R22 ;  /* 0x000000101c167c2b */ /* 0x002fe20008000016 */
[----:B------:R-:W0:Y:S01]  /*0620*/  LDCU.64 UR16, c[0x3][UR7+0x40] ;  /* 0x00c00800071077ac */ /* 0x000e220008000a00 */
[C---:B------:R-:W-:Y:S02]  /*0630*/  DMUL R16, R24.reuse, R16 ;  /* 0x0000001018107228 */ /* 0x040fe40000000000 */
[----:B----4-:R-:W-:Y:S01]  /*0640*/  DMUL R24, R24, UR14 ;  /* 0x0000000e18187c28 */ /* 0x010fe20008000000 */
[----:B------:R-:W1:Y:S01]  /*0650*/  LDCU.64 UR14, c[0x3][UR7+0x50] ;  /* 0x00c00a00070e77ac */ /* 0x000e620008000a00 */
[----:B---3--:R-:W-:Y:S01]  /*0660*/  DADD R30, R12, -R30 ;  /* 0x000000000c1e7229 */ /* 0x008fe2000000081e */
[----:B------:R-:W3:Y:S03]  /*0670*/  LDCU.64 UR22, c[0x3][UR7+0xb8] ;  /* 0x00c01700071677ac */ /* 0x000ee60008000a00 */
[----:B------:R-:W-:-:S02]  /*0680*/  DFMA R16, R14, R22, R16 ;  /* 0x000000160e10722b */ /* 0x000fc40000000010 */
[----:B--2---:R-:W-:Y:S01]  /*0690*/  DFMA R24, R14, UR8, R24 ;  /* 0x000000080e187c2b */ /* 0x004fe20008000018 */
[----:B------:R-:W2:Y:S01]  /*06a0*/  LDCU.64 UR8, c[0x3][UR7+0x48] ;  /* 0x00c00900070877ac */ /* 0x000ea20008000a00 */
[----:B-----5:R-:W-:Y:S01]  /*06b0*/  DMUL R14, R20, UR20 ;  /* 0x00000014140e7c28 */ /* 0x020fe20008000000 */
[----:B------:R-:W4:Y:S05]  /*06c0*/  LDCU.64 UR20, c[0x3][UR7+0x70] ;  /* 0x00c00e00071477ac */ /* 0x000f2a0008000a00 */
[----:B0-----:R-:W-:Y:S01]  /*06d0*/  DFMA R24, R28, UR16, R24 ;  /* 0x000000101c187c2b */ /* 0x001fe20008000018 */
[----:B------:R-:W0:Y:S01]  /*06e0*/  LDCU.64 UR16, c[0x3][UR7+0x88] ;  /* 0x00c01100071077ac */ /* 0x000e220008000a00 */
[----:B------:R-:W-:Y:S01]  /*06f0*/  DFMA R14, R18, UR18, R14 ;  /* 0x00000012120e7c2b */ /* 0x000fe2000800000e */
[----:B------:R-:W5:Y:S01]  /*0700*/  LDCU.64 UR18, c[0x3][UR7+0x58] ;  /* 0x00c00b00071277ac */ /* 0x000f620008000a00 */
[----:B-1----:R-:W-:-:S04]  /*0710*/  DMUL R22, R20, UR14 ;  /* 0x0000000e14167c28 */ /* 0x002fc80008000000 */
[----:B------:R-:W-:Y:S01]  /*0720*/  DFMA R16, R28, R24, R16 ;  /* 0x000000181c10722b */ /* 0x000fe20000000010 */
[----:B------:R-:W1:Y:S01]  /*0730*/  LDCU.64 UR14, c[0x3][UR7+0x80] ;  /* 0x00c01000070e77ac */ /* 0x000e620008000a00 */
[----:B------:R-:W3:Y:S02]  /*0740*/  LDC.64 R28, c[0x3][R34+0x10] ;  /* 0x00c00400221c7b82 */ /* 0x000ee40000000a00 */
[----:B--2---:R-:W-:Y:S01]  /*0750*/  DFMA R22, R18, UR8, R22 ;  /* 0x0000000812167c2b */ /* 0x004fe20008000016 */
[----:B------:R-:W2:Y:S01]  /*0760*/  LDCU.64 UR8, c[0x3][UR7+0x78] ;  /* 0x00c00f00070877ac */ /* 0x000ea20008000a00 */
[----:B----4-:R-:W-:Y:S02]  /*0770*/  DFMA R14, R30, UR20, R14 ;  /* 0x000000141e0e7c2b */ /* 0x010fe4000800000e */
[C-C-:B------:R-:W-:Y:S01]  /*0780*/  DSETP.GEU.AND P4, PT, R16.reuse, R26.reuse, PT ;  /* 0x0000001a1000722a */ /* 0x140fe20003f8e000 */
[----:B------:R-:W4:Y:S01]  /*0790*/  LDCU.64 UR20, c[0x3][UR7+0xb0] ;  /* 0x00c01600071477ac */ /* 0x000f220008000a00 */
[----:B------:R-:W-:-:S02]  /*07a0*/  DSETP.NEU.AND P3, PT, R16, R26, PT ;  /* 0x0000001a1000722a */ /* 0x000fc40003f6d000 */
[----:B-----5:R-:W-:Y:S01]  /*07b0*/  DFMA R24, R30, UR18, R22 ;  /* 0x000000121e187c2b */ /* 0x020fe20008000016 */
[----:B------:R-:W5:Y:S01]  /*07c0*/  LDCU.64 UR18, c[0x3][UR7+0xa8] ;  /* 0x00c01500071277ac */ /* 0x000f620008000a00 */
[----:B------:R-:W4:Y:S01]  /*07d0*/  LDC.64 R22, c[0x3][R34+0x110] ;  /* 0x00c0440022167b82 */ /* 0x000f220000000a00 */
[C---:B------:R-:W-:Y:S01]  /*07e0*/  DMUL R14, R20.reuse, R14 ;  /* 0x0000000e140e7228 */ /* 0x040fe20000000000 */
[----:B------:R-:W-:Y:S01]  /*07f0*/  FSEL R16, R16, R26, !P4 ;  /* 0x0000001a10107208 */ /* 0x000fe20006000000 */
[----:B-1----:R-:W-:Y:S01]  /*0800*/  DMUL R20, R20, UR14 ;  /* 0x0000000e14147c28 */ /* 0x002fe20008000000 */
[----:B------:R-:W1:Y:S01]  /*0810*/  LDCU.64 UR14, c[0x3][UR7+0x98] ;  /* 0x00c01300070e77ac */ /* 0x000e620008000a00 */
[----:B------:R-:W-:-:S03]  /*0820*/  FSEL R17, R17, R27, !P4 ;  /* 0x0000001b11117208 */ /* 0x000fc60006000000 */
[----:B------:R-:W5:Y:S01]  /*0830*/  LDC.64 R26, c[0x3][R34+0x20] ;  /* 0x00c00800221a7b82 */ /* 0x000f620000000a00 */
[C---:B------:R-:W-:Y:S01]  /*0840*/  DFMA R14, R18.reuse, R24, R14 ;  /* 0x00000018120e722b */ /* 0x040fe2000000000e */
[----:B------:R-:W-:Y:S01]  /*0850*/  @!P3 VIMNMX R35, PT, PT, R5, R35, PT ;  /* 0x000000230523b248 */ /* 0x000fe20003fe0100 */
[----:B--2---:R-:W-:Y:S01]  /*0860*/  DFMA R20, R18, UR8, R20 ;  /* 0x0000000812147c2b */ /* 0x004fe20008000014 */
[----:B------:R-:W2:Y:S01]  /*0870*/  LDCU.64 UR8, c[0x3][UR7+0x90] ;  /* 0x00c01200070877ac */ /* 0x000ea20008000a00 */
[----:B---3--:R-:W-:-:S03]  /*0880*/  DADD R28, R8, -R28 ;  /* 0x00000000081c7229 */ /* 0x008fc6000000081c */
[----:B------:R-:W3:Y:S03]  /*0890*/  LDC.64 R24, c[0x3][R34+0x210] ;  /* 0x00c0840022187b82 */ /* 0x000ee60000000a00 */
[----:B0-----:R-:W-:Y:S01]  /*08a0*/  DFMA R20, R30, UR16, R20 ;  /* 0x000000101e147c2b */ /* 0x001fe20008000014 */
[----:B------:R-:W0:Y:S01]  /*08b0*/  LDCU.64 UR16, c[0x3][UR7+0xa0] ;  /* 0x00c01400071077ac */ /* 0x000e220008000a00 */
[----:B----4-:R-:W-:-:S06]  /*08c0*/  DADD R22, R10, -R22 ;  /* 0x000000000a167229 */ /* 0x010fcc0000000816 */
[----:B------:R-:W-:Y:S01]  /*08d0*/  DFMA R14, R30, R20, R14 ;  /* 0x000000141e0e722b */ /* 0x000fe2000000000e */
[----:B------:R-:W4:Y:S01]  /*08e0*/  LDC.64 R30, c[0x3][R34+0x18] ;  /* 0x00c00600221e7b82 */ /* 0x000f220000000a00 */
[C---:B------:R-:W-:Y:S01]  /*08f0*/  DMUL R18, R22.reuse, UR20 ;  /* 0x0000001416127c28 */ /* 0x040fe20008000000 */
[----:B------:R-:W4:Y:S01]  /*0900*/  LDCU.64 UR20, c[0x3][UR7+0xf8] ;  /* 0x00c01f00071477ac */ /* 0x000f220008000a00 */
[----:B-1----:R-:W-:Y:S02]  /*0910*/  DMUL R20, R22, UR14 ;  /* 0x0000000e16147c28 */ /* 0x002fe40008000000 */
[----:B-----5:R-:W-:Y:S01]  /*0920*/  DADD R26, R8, -R26 ;  /* 0x00000000081a7229 */ /* 0x020fe2000000081a */
[----:B------:R-:W1:Y:S01]  /*0930*/  LDCU.64 UR14, c[0x3][UR7+0xc8] ;  /* 0x00c01900070e77ac */ /* 0x000e620008000a00 */
[----:B------:R-:W-:Y:S02]  /*0940*/  DSETP.GEU.AND P5, PT, R14, R16, PT ;  /* 0x000000100e00722a */ /* 0x000fe40003fae000 */
[----:B---3--:R-:W-:-:S02]  /*0950*/  DADD R24, R12, -R24 ;  /* 0x000000000c187229 */ /* 0x008fc40000000818 */
[C---:B------:R-:W-:Y:S01]  /*0960*/  DFMA R18, R28.reuse, UR18, R18 ;  /* 0x000000121c127c2b */ /* 0x040fe20008000012 */
[----:B------:R-:W3:Y:S01]  /*0970*/  LDCU.64 UR18, c[0x3][UR7+0xf0] ;  /* 0x00c01e00071277ac */ /* 0x000ee20008000a00 */
[----:B--2---:R-:W-:Y:S02]  /*0980*/  DFMA R20, R28, UR8, R20 ;  /* 0x000000081c147c2b */ /* 0x004fe40008000014 */
[----:B------:R-:W-:Y:S01]  /*0990*/  DSETP.NEU.AND P6, PT, R14, R16, PT ;  /* 0x000000100e00722a */ /* 0x000fe20003fcd000 */
[----:B------:R-:W2:Y:S01]  /*09a0*/  LDCU.64 UR8, c[0x3][UR7+0xc0] ;  /* 0x00c01800070877ac */ /* 0x000ea20008000a00 */
[----:B------:R-:W-:Y:S02]  /*09b0*/  FSEL R14, R14, R16, !P5 ;  /* 0x000000100e0e7208 */ /* 0x000fe40006800000 */
[C---:B------:R-:W-:Y:S01]  /*09c0*/  DFMA R18, R24.reuse, UR22, R18 ;  /* 0x0000001618127c2b */ /* 0x040fe20008000012 */
[----:B------:R-:W-:Y:S01]  /*09d0*/  FSEL R15, R15, R17, !P5 ;  /* 0x000000110f0f7208 */ /* 0x000fe20006800000 */
[----:B0-----:R-:W-:Y:S01]  /*09e0*/  DFMA R20, R24, UR16, R20 ;  /* 0x0000001018147c2b */ /* 0x001fe20008000014 */
[----:B------:R-:W0:Y:S01]  /*09f0*/  LDCU.64 UR16, c[0x3][UR7+0xd0] ;  /* 0x00c01a00071077ac */ /* 0x000e220008000a00 */
[----:B----4-:R-:W-:Y:S01]  /*0a00*/  DADD R30, R8, -R30 ;  /* 0x00000000081e7229 */ /* 0x010fe2000000081e */
[----:B------:R-:W4:Y:S03]  /*0a10*/  LDC.64 R16, c[0x3][R34+0x30] ;  /* 0x00c00c0022107b82 */ /* 0x000f260000000a00 */
[----:B------:R-:W-:-:S02]  /*0a20*/  DMUL R18, R22, R18 ;  /* 0x0000001216127228 */ /* 0x000fc40000000000 */
[----:B-1----:R-:W-:Y:S01]  /*0a30*/  DMUL R22, R22, UR14 ;  /* 0x0000000e16167c28 */ /* 0x002fe20008000000 */
[----:B------:R-:W1:Y:S05]  /*0a40*/  LDCU.64 UR14, c[0x3][UR7+0xe0] ;  /* 0x00c01c00070e77ac */ /* 0x000e6a0008000a00 */
[C---:B------:R-:W-:Y:S02]  /*0a50*/  DFMA R20, R28.reuse, R20, R18 ;  /* 0x000000141c14722b */ /* 0x040fe40000000012 */
[----:B------:R-:W5:Y:S01]  /*0a60*/  LDC.64 R18, c[0x3][R34+0x118] ;  /* 0x00c0460022127b82 */ /* 0x000f620000000a00 */
[----:B--2---:R-:W-:Y:S01]  /*0a70*/  DFMA R22, R28, UR8, R22 ;  /* 0x000000081c167c2b */ /* 0x004fe20008000016 */
[----:B------:R-:W2:Y:S06]  /*0a80*/  LDCU.64 UR8, c[0x3][UR7+0xd8] ;  /* 0x00c01b00070877ac */ /* 0x000eac0008000a00 */
[----:B------:R-:W3:Y:S01]  /*0a90*/  LDC.64 R28, c[0x3][R34+0x218] ;  /* 0x00c08600221c7b82 */ /* 0x000ee20000000a00 */
[----:B0-----:R-:W-:Y:S01]  /*0aa0*/  DFMA R22, R24, UR16, R22 ;  /* 0x0000001018167c2b */ /* 0x001fe20008000016 */
[----:B------:R-:W0:Y:S01]  /*0ab0*/  LDCU.64 UR16, c[0x3][UR7+0xe8] ;  /* 0x00c01d00071077ac */ /* 0x000e220008000a00 */
[----:B----4-:R-:W-:-:S06]  /*0ac0*/  DADD R16, R8, -R16 ;  /* 0x0000000008107229 */ /* 0x010fcc0000000810 */
[----:B------:R-:W-:Y:S02]  /*0ad0*/  DFMA R20, R24, R22, R20 ;  /* 0x000000161814722b */ /* 0x000fe40000000014 */
[----:B-----5:R-:W-:-:S06]  /*0ae0*/  DADD R18, R10, -R18 ;  /* 0x000000000a127229 */ /* 0x020fcc0000000812 */
[C-C-:B------:R-:W-:Y:S02]  /*0af0*/  DSETP.GEU.AND P1, PT, R20.reuse, R14.reuse, PT ;  /* 0x0000000e1400722a */ /* 0x140fe40003f2e000 */
[----:B------:R-:W-:Y:S02]  /*0b00*/  DSETP.NEU.AND P2, PT, R20, R14, PT ;  /* 0x0000000e1400722a */ /* 0x000fe40003f4d000 */
[C---:B------:R-:W-:Y:S01]  /*0b10*/  DMUL R22, R18.reuse, UR20 ;  /* 0x0000001412167c28 */ /* 0x040fe20008000000 */
[----:B------:R-:W4:Y:S01]  /*0b20*/  LDCU.64 UR20, c[0x3][UR7+0x100] ;  /* 0x00c02000071477ac */ /* 0x000f220008000a00 */
[----:B-1----:R-:W-:Y:S01]  /*0b30*/  DMUL R24, R18, UR14 ;  /* 0x0000000e12187c28 */ /* 0x002fe20008000000 */
[----:B------:R-:W-:Y:S01]  /*0b40*/  FSEL R14, R20, R14, !P1 ;  /* 0x0000000e140e7208 */ /* 0x000fe20004800000 */
[----:B---3--:R-:W-:Y:S01]  /*0b50*/  DADD R28, R12, -R28 ;  /* 0x000000000c1c7229 */ /* 0x008fe2000000081c */
[----:B------:R-:W1:Y:S01]  /*0b60*/  LDCU.64 UR14, c[0x3][UR7+0x110] ;  /* 0x00c02200070e77ac */ /* 0x000e620008000a00 */
[----:B------:R-:W-:-:S02]  /*0b70*/  FSEL R15, R21, R15, !P1 ;  /* 0x0000000f150f7208 */ /* 0x000fc40004800000 */
[C---:B------:R-:W-:Y:S01]  /*0b80*/  DFMA R22, R30.reuse, UR18, R22 ;  /* 0x000000121e167c2b */ /* 0x040fe20008000016 */
[----:B------:R-:W3:Y:S01]  /*0b90*/  LDCU.64 UR18, c[0x3][UR7+0x138] ;  /* 0x00c02700071277ac */ /* 0x000ee20008000a00 */
[----:B--2---:R-:W-:Y:S01]  /*0ba0*/  DFMA R24, R30, UR8, R24 ;  /* 0x000000081e187c2b */ /* 0x004fe20008000018 */
[----:B------:R-:W2:Y:S07]  /*0bb0*/  LDCU.64 UR8, c[0x3][UR7+0x108] ;  /* 0x00c02100070877ac */ /* 0x000eae0008000a00 */
[C---:B0-----:R-:W-:Y:S01]  /*0bc0*/  DFMA R24, R28.reuse, UR16, R24 ;  /* 0x000000101c187c2b */ /* 0x041fe20008000018 */
[----:B------:R-:W0:Y:S01]  /*0bd0*/  LDCU.64 UR16, c[0x3][UR7+0x118] ;  /* 0x00c02300071077ac */ /* 0x000e220008000a00 */
[----:B----4-:R-:W-:Y:S01]  /*0be0*/  DFMA R22, R28, UR20, R22 ;  /* 0x000000141c167c2b */ /* 0x010fe20008000016 */
[----:B------:R-:W4:Y:S07]  /*0bf0*/  LDCU.64 UR20, c[0x3][UR7+0x140] ;  /* 0x00c02800071477ac */ /* 0x000f2e0008000a00 */
[----:B------:R-:W-:-:S02]  /*0c00*/  DMUL R22, R18, R22 ;  /* 0x0000001612167228 */ /* 0x000fc40000000000 */
[----:B-1----:R-:W-:Y:S01]  /*0c10*/  DMUL R18, R18, UR14 ;  /* 0x0000000e12127c28 */ /* 0x002fe20008000000 */
[----:B------:R-:W1:Y:S05]  /*0c20*/  LDCU.64 UR14, c[0x3][UR7+0x128] ;  /* 0x00c02500070e77ac */ /* 0x000e6a0008000a00 */
[C---:B------:R-:W-:Y:S01]  /*0c30*/  DFMA R22, R30.reuse, R24, R22 ;  /* 0x000000181e16722b */ /* 0x040fe20000000016 */
[----:B------:R-:W5:Y:S01]  /*0c40*/  LDC.64 R24, c[0x3][R34+0x120] ;  /* 0x00c0480022187b82 */ /* 0x000f620000000a00 */
[----:B--2---:R-:W-:Y:S01]  /*0c50*/  DFMA R18, R30, UR8, R18 ;  /* 0x000000081e127c2b */ /* 0x004fe20008000012 */
[----:B------:R-:W2:Y:S06]  /*0c60*/  LDCU.64 UR8, c[0x3][UR7+0x120] ;  /* 0x00c02400070877ac */ /* 0x000eac0008000a00 */
[----:B------:R-:W3:Y:S01]  /*0c70*/  LDC.64 R30, c[0x3][R34+0x220] ;  /* 0x00c08800221e7b82 */ /* 0x000ee20000000a00 */
[C---:B0-----:R-:W-:Y:S01]  /*0c80*/  DFMA R18, R28.reuse, UR16, R18 ;  /* 0x000000101c127c2b */ /* 0x041fe20008000012 */
[----:B------:R-:W0:Y:S07]  /*0c90*/  LDCU.64 UR16, c[0x3][UR7+0x130] ;  /* 0x00c02600071077ac */ /* 0x000e2e0008000a00 */
[----:B------:R-:W-:-:S02]  /*0ca0*/  DFMA R22, R28, R18, R22 ;  /* 0x000000121c16722b */ /* 0x000fc40000000016 */
[----:B-----5:R-:W-:-:S06]  /*0cb0*/  DADD R24, R10, -R24 ;  /* 0x000000000a187229 */ /* 0x020fcc0000000818 */
[----:B------:R-:W-:Y:S02]  /*0cc0*/  DSETP.GEU.AND P3, PT, R22, R14, PT ;  /* 0x0000000e1600722a */ /* 0x000fe40003f6e000 */
[C---:B----4-:R-:W-:Y:S01]  /*0cd0*/  DMUL R18, R24.reuse, UR20 ;  /* 0x0000001418127c28 */ /* 0x050fe20008000000 */
[----:B------:R-:W4:Y:S01]  /*0ce0*/  LDCU.64 UR20, c[0x3][UR7+0x148] ;  /* 0x00c02900071477ac */ /* 0x000f220008000a00 */
[----:B-1----:R-:W-:Y:S02]  /*0cf0*/  DMUL R28, R24, UR14 ;  /* 0x0000000e181c7c28 */ /* 0x002fe40008000000 */
[----:B---3--:R-:W-:Y:S01]  /*0d00*/  DADD R30, R12, -R30 ;  /* 0x000000000c1e7229 */ /* 0x008fe2000000081e */
[----:B------:R-:W1:Y:S03]  /*0d10*/  LDCU.64 UR14, c[0x3][UR7+0x160] ;  /* 0x00c02c00070e77ac */ /* 0x000e660008000a00 */
        /* <DEDUP_REMOVED lines=9> */
[----:B---3--:R-:W-:Y:S01]  /*0db0*/  DMUL R24, R24, UR18 ;  /* 0x0000001218187c28 */ /* 0x008fe20008000000 */
[----:B------:R-:W3:Y:S05]  /*0dc0*/  LDCU.64 UR18, c[0x3][UR7+0x180] ;  /* 0x00c03000071277ac */ /* 0x000eea0008000a00 */
[C---:B------:R-:W-:Y:S02]  /*0dd0*/  DFMA R18, R26.reuse, R28, R18 ;  /* 0x0000001c1a12722b */ /* 0x040fe40000000012 */
[----:B--2---:R-:W-:Y:S01]  /*0de0*/  DFMA R24, R26, UR8, R24 ;  /* 0x000000081a187c2b */ /* 0x004fe20008000018 */
[----:B------:R-:W2:Y:S01]  /*0df0*/  LDC.64 R28, c[0x3][R34+0x28] ;  /* 0x00c00a00221c7b82 */ /* 0x000ea20000000a00 */
[----:B------:R-:W5:Y:S06]  /*0e00*/  LDCU.64 UR8, c[0x3][UR7+0x168] ;  /* 0x00c02d00070877ac */ /* 0x000f6c0008000a00 */
[C---:B-1----:R-:W-:Y:S01]  /*0e10*/  DFMA R24, R30.reuse, UR14, R24 ;  /* 0x0000000e1e187c2b */ /* 0x042fe20008000018 */
[----:B------:R-:W1:Y:S01]  /*0e20*/  LDC.64 R26, c[0x3][R34+0x128] ;  /* 0x00c04a00221a7b82 */ /* 0x000e620000000a00 */
[----:B------:R-:W4:Y:S06]  /*0e30*/  LDCU.64 UR14, c[0x3][UR7+0x170] ;  /* 0x00c02e00070e77ac */ /* 0x000f2c0008000a00 */
[----:B------:R-:W-:-:S02]  /*0e40*/  DFMA R18, R30, R24, R18 ;  /* 0x000000181e12722b */ /* 0x000fc40000000012 */
[----:B------:R-:W3:Y:S01]  /*0e50*/  LDC.64 R24, c[0x3][R34+0x228] ;  /* 0x00c08a0022187b82 */ /* 0x000ee20000000a00 */
[----:B--2---:R-:W-:Y:S02]  /*0e60*/  DADD R28, R8, -R28 ;  /* 0x00000000081c7229 */ /* 0x004fe4000000081c */
[----:B-1----:R-:W-:-:S08]  /*0e70*/  DADD R26, R10, -R26 ;  /* 0x000000000a1a7229 */ /* 0x002fd0000000081a */
[C---:B0-----:R-:W-:Y:S01]  /*0e80*/  DMUL R32, R26.reuse, UR16 ;  /* 0x000000101a207c28 */ /* 0x041fe20008000000 */
[----:B------:R-:W0:Y:S01]  /*0e90*/  LDCU.64 UR16, c[0x3][UR7+0x178] ;  /* 0x00c02f00071077ac */ /* 0x000e220008000a00 */
[----:B----4-:R-:W-:Y:S02]  /*0ea0*/  DMUL R30, R26, UR14 ;  /* 0x0000000e1a1e7c28 */ /* 0x010fe40008000000 */
[----:B---3--:R-:W-:Y:S01]  /*0eb0*/  DADD R24, R12, -R24 ;  /* 0x000000000c187229 */ /* 0x008fe20000000818 */
[----:B------:R-:W1:Y:S03]  /*0ec0*/  LDCU.64 UR14, c[0x3][UR7+0x1a0] ;  /* 0x00c03400070e77ac */ /* 0x000e660008000a00 */
[C---:B------:R-:W-:Y:S01]  /*0ed0*/  DFMA R32, R28.reuse, UR18, R32 ;  /* 0x000000121c207c2b */ /* 0x040fe20008000020 */
[----:B------:R-:W2:Y:S01]  /*0ee0*/  LDCU.64 UR18, c[0x3][UR7+0x1c8] ;  /* 0x00c03900071277ac */ /* 0x000ea20008000a00 */
[----:B-----5:R-:W-:Y:S01]  /*0ef0*/  DFMA R30, R28, UR8, R30 ;  /* 0x000000081c1e7c2b */ /* 0x020fe2000800001e */
[----:B------:R-:W3:Y:S05]  /*0f00*/  LDCU.64 UR8, c[0x3][UR7+0x198] ;  /* 0x00c03300070877ac */ /* 0x000eea0008000a00 */
[C---:B------:R-:W-:Y:S01]  /*0f10*/  DFMA R32, R24.reuse, UR20, R32 ;  /* 0x0000001418207c2b */ /* 0x040fe20008000020 */
[----:B------:R-:W4:Y:S01]  /*0f20*/  LDCU.64 UR20, c[0x3][UR7+0x1d8] ;  /* 0x00c03b00071477ac */ /* 0x000f220008000a00 */
[----:B0-----:R-:W-:Y:S01]  /*0f30*/  DFMA R30, R24, UR16, R30 ;  /* 0x00000010181e7c2b */ /* 0x001fe2000800001e */
[----:B------:R-:W0:Y:S05]  /*0f40*/  LDCU.64 UR16, c[0x3][UR7+0x1a8] ;  /* 0x00c03500071077ac */ /* 0x000e2a0008000a00 */
[----:B------:R-:W-:-:S02]  /*0f50*/  DMUL R32, R26, R32 ;  /* 0x000000201a207228 */ /* 0x000fc40000000000 */
[----:B-1----:R-:W-:Y:S01]  /*0f60*/  DMUL R26, R26, UR14 ;  /* 0x0000000e1a1a7c28 */ /* 0x002fe20008000000 */
[----:B------:R-:W1:Y:S05]  /*0f70*/  LDCU.64 UR14, c[0x3][UR7+0x1b8] ;  /* 0x00c03700070e77ac */ /* 0x000e6a0008000a00 */
[C---:B------:R-:W-:Y:S02]  /*0f80*/  DFMA R30, R28.reuse, R30, R32 ;  /* 0x0000001e1c1e722b */ /* 0x040fe40000000020 */
[----:B---3--:R-:W-:Y:S01]  /*0f90*/  DFMA R28, R28, UR8, R26 ;  /* 0x000000081c1c7c2b */ /* 0x008fe2000800001a */
[----:B------:R-:W3:Y:S01]  /*0fa0*/  LDCU.64 UR8, c[0x3][UR7+0x1b0] ;  /* 0x00c03600070877ac */ /* 0x000ee20008000a00 */
[----:B------:R-:W5:Y:S06]  /*0fb0*/  LDC.64 R26, c[0x3][R34+0x130] ;  /* 0x00c04c00221a7b82 */ /* 0x000f6c0000000a00 */
[C---:B0-----:R-:W-:Y:S01]  /*0fc0*/  DFMA R28, R24.reuse, UR16, R28 ;  /* 0x00000010181c7c2b */ /* 0x041fe2000800001c */
[----:B------:R-:W0:Y:S07]  /*0fd0*/  LDCU.64 UR16, c[0x3][UR7+0x1d0] ;  /* 0x00c03a00071077ac */ /* 0x000e2e0008000a00 */
[----:B------:R-:W-:Y:S01]  /*0fe0*/  DFMA R28, R24, R28, R30 ;  /* 0x0000001c181c722b */ /* 0x000fe2000000001e */
[----:B------:R-:W2:Y:S01]  /*0ff0*/  LDC.64 R24, c[0x3][R34+0x230] ;  /* 0x00c08c0022187b82 */ /* 0x000ea20000000a00 */
[C---:B------:R-:W-:Y:S01]  /*1000*/  SEL R30, R5.reuse, R35, !P4 ;  /* 0x00000023051e7207 */ /* 0x040fe20006000000 */
[----:B------:R-:W-:Y:S01]  /*1010*/  DSETP.NEU.AND P4, PT, R22, R14, PT ;  /* 0x0000000e1600722a */ /* 0x000fe20003f8d000 */
[C---:B------:R-:W-:Y:S01]  /*1020*/  VIADD R31, R5.reuse, 0x1 ;  /* 0x00000001051f7836 */ /* 0x040fe20000000000 */
[----:B------:R-:W-:Y:S01]  /*1030*/  FSEL R14, R22, R14, !P3 ;  /* 0x0000000e160e7208 */ /* 0x000fe20005800000 */
[----:B------:R-:W-:Y:S01]  /*1040*/  VIADD R35, R5, 0x7 ;  /* 0x0000000705237836 */ /* 0x000fe20000000000 */
[----:B------:R-:W-:Y:S01]  /*1050*/  FSEL R15, R23, R15, !P3 ;  /* 0x0000000f170f7208 */ /* 0x000fe20005800000 */
[----:B-----5:R-:W-:Y:S01]  /*1060*/  DADD R26, R10, -R26 ;  /* 0x000000000a1a7229 */ /* 0x020fe2000000081a */
[----:B------:R-:W-:-:S04]  /*1070*/  @!P6 VIMNMX R30, PT, PT, R30, R31, PT ;  /* 0x0000001f1e1ee248 */ /* 0x000fc80003fe0100 */
[C-C-:B------:R-:W-:Y:S01]  /*1080*/  DSETP.NEU.AND P6, PT, R18.reuse, R14.reuse, PT ;  /* 0x0000000e1200722a */ /* 0x140fe20003fcd000 */
[----:B------:R-:W-:Y:S01]  /*1090*/  SEL R32, R31, R30, !P5 ;  /* 0x0000001e1f207207 */ /* 0x000fe20006800000 */
[----:B------:R-:W-:Y:S02]  /*10a0*/  DSETP.GEU.AND P5, PT, R18, R14, PT ;  /* 0x0000000e1200722a */ /* 0x000fe40003fae000 */
[C---:B0-----:R-:W-:Y:S01]  /*10b0*/  DMUL R20, R26.reuse, UR16 ;  /* 0x000000101a147c28 */ /* 0x041fe20008000000 */
[----:B------:R-:W0:Y:S01]  /*10c0*/  LDCU.64 UR16, c[0x3][UR7+0x1c0] ;  /* 0x00c03800071077ac */ /* 0x000e220008000a00 */
[----:B-1----:R-:W-:Y:S02]  /*10d0*/  DMUL R22, R26, UR14 ;  /* 0x0000000e1a167c28 */ /* 0x002fe40008000000 */
[----:B------:R-:W-:Y:S01]  /*10e0*/  FSEL R14, R18, R14, !P5 ;  /* 0x0000000e120e7208 */ /* 0x000fe20006800000 */
[----:B------:R-:W1:Y:S01]  /*10f0*/  LDCU.64 UR14, c[0x3][UR7+0x1e8] ;  /* 0x00c03d00070e77ac */ /* 0x000e620008000a00 */
[----:B------:R-:W-:Y:S01]  /*1100*/  FSEL R15, R19, R15, !P5 ;  /* 0x0000000f130f7208 */ /* 0x000fe20006800000 */
[----:B--2---:R-:W-:-:S02]  /*1110*/  DADD R24, R12, -R24 ;  /* 0x000000000c187229 */ /* 0x004fc40000000818 */
[C---:B------:R-:W-:Y:S01]  /*1120*/  DFMA R20, R16.reuse, UR18, R20 ;  /* 0x0000001210147c2b */ /* 0x040fe20008000014 */
[----:B------:R-:W2:Y:S01]  /*1130*/  LDCU.64 UR18, c[0x3][UR7+0x220] ;  /* 0x00c04400071277ac */ /* 0x000ea20008000a00 */
[----:B---3--:R-:W-:Y:S01]  /*1140*/  DFMA R22, R16, UR8, R22 ;  /* 0x0000000810167c2b */ /* 0x008fe20008000016 */
[----:B------:R-:W3:Y:S05]  /*1150*/  LDCU.64 UR8, c[0x3][UR7+0x1e0] ;  /* 0x00c03c00070877ac */ /* 0x000eea0008000a00 */
[C---:B----4-:R-:W-:Y:S01]  /*1160*/  DFMA R20, R24.reuse, UR20, R20 ;  /* 0x0000001418147c2b */ /* 0x050fe20008000014 */
[----:B------:R-:W4:Y:S01]  /*1170*/  LDCU.64 UR20, c[0x3][UR7+0x230] ;  /* 0x00c04600071477ac */ /* 0x000f220008000a00 */
[----:B0-----:R-:W-:Y:S01]  /*1180*/  DFMA R22, R24, UR16, R22 ;  /* 0x0000001018167c2b */ /* 0x001fe20008000016 */
[----:B------:R-:W0:Y:S01]  /*1190*/  LDCU.64 UR16, c[0x3][UR7+0x1f0] ;  /* 0x00c03e00071077ac */ /* 0x000e220008000a00 */
[----:B-1----:R-:W-:-:S04]  /*11a0*/  DMUL R30, R26, UR14 ;  /* 0x0000000e1a1e7c28 */ /* 0x002fc80008000000 */
[----:B------:R-:W-:Y:S01]  /*11b0*/  DMUL R20, R26, R20 ;  /* 0x000000141a147228 */ /* 0x000fe20000000000 */
[----:B------:R-:W1:Y:S01]  /*11c0*/  LDCU.64 UR14, c[0x3][UR7+0x200] ;  /* 0x00c04000070e77ac */ /* 0x000e620008000a00 */
[----:B------:R-:W5:Y:S02]  /*11d0*/  LDC.64 R26, c[0x3][R34+0x38] ;  /* 0x00c00e00221a7b82 */ /* 0x000f640000000a00 */
[C---:B---3--:R-:W-:Y:S01]  /*11e0*/  DFMA R30, R16.reuse, UR8, R30 ;  /* 0x00000008101e7c2b */ /* 0x048fe2000800001e */
[----:B------:R-:W3:Y:S03]  /*11f0*/  LDCU.64 UR8, c[0x3][UR7+0x218] ;  /* 0x00c04300070877ac */ /* 0x000ee60008000a00 */
[----:B------:R-:W-:Y:S02]  /*1200*/  DFMA R20, R16, R22, R20 ;  /* 0x000000161014722b */ /* 0x000fe40000000014 */
[----:B------:R-:W2:Y:S02]  /*1210*/  LDC.64 R22, c[0x3][R34+0x138] ;  /* 0x00c04e0022167b82 */ /* 0x000ea40000000a00 */
[C---:B0-----:R-:W-:Y:S01]  /*1220*/  DFMA R30, R24.reuse, UR16, R30 ;  /* 0x00000010181e7c2b */ /* 0x041fe2000800001e */
[----:B------:R-:W0:Y:S05]  /*1230*/  LDCU.64 UR16, c[0x3][UR7+0x210] ;  /* 0x00c04200071077ac */ /* 0x000e2a0008000a00 */
[----:B------:R-:W4:Y:S02]  /*1240*/  LDC.64 R16, c[0x3][R34+0x238] ;  /* 0x00c08e0022107b82 */ /* 0x000f240000000a00 */
[----:B------:R-:W-:Y:S01]  /*1250*/  DFMA R20, R24, R30, R20 ;  /* 0x0000001e1814722b */ /* 0x000fe20000000014 */
[----:B------:R-:W-:Y:S01]  /*1260*/  VIADD R31, R5, 0x2 ;  /* 0x00000002051f7836 */ /* 0x000fe20000000000 */
[----:B-----5:R-:W-:-:S04]  /*1270*/  DADD R26, R8, -R26 ;  /* 0x00000000081a7229 */ /* 0x020fc8000000081a */
[----:B------:R-:W-:Y:S01]  /*1280*/  @!P2 VIMNMX R32, PT, PT, R32, R31, PT ;  /* 0x0000001f2020a248 */ /* 0x000fe20003fe0100 */
[----:B------:R-:W-:-:S03]  /*1290*/  DSETP.GEU.AND P2, PT, R28, R14, PT ;  /* 0x0000000e1c00722a */ /* 0x000fc60003f4e000 */
[----:B------:R-:W-:Y:S01]  /*12a0*/  SEL R32, R31, R32, !P1 ;  /* 0x000000201f207207 */ /* 0x000fe20004800000 */
[----:B--2---:R-:W-:Y:S01]  /*12b0*/  DADD R22, R10, -R22 ;  /* 0x000000000a167229 */ /* 0x004fe20000000816 */
[C---:B------:R-:W-:Y:S01]  /*12c0*/  VIADD R31, R5.reuse, 0x3 ;  /* 0x00000003051f7836 */ /* 0x040fe20000000000 */
[----:B------:R-:W-:Y:S01]  /*12d0*/  DSETP.NEU.AND P1, PT, R28, R14, PT ;  /* 0x0000000e1c00722a */ /* 0x000fe20003f2d000 */
[----:B------:R-:W-:Y:S01]  /*12e0*/  FSEL R14, R28, R14, !P2 ;  /* 0x0000000e1c0e7208 */ /* 0x000fe20005000000 */
[----:B------:R-:W-:Y:S02]  /*12f0*/  VIADD R28, R5, 0x4 ;  /* 0x00000004051c7836 */ /* 0x000fe40000000000 */
[----:B------:R-:W-:Y:S02]  /*1300*/  @!P4 VIMNMX R32, PT, PT, R32, R31, PT ;  /* 0x0000001f2020c248 */ /* 0x000fe40003fe0100 */
[----:B---3--:R-:W-:Y:S01]  /*1310*/  DMUL R24, R22, UR8 ;  /* 0x0000000816187c28 */ /* 0x008fe20008000000 */
[----:B------:R-:W2:Y:S01]  /*1320*/  LDCU.64 UR8, c[0x3][UR7+0x1f8] ;  /* 0x00c03f00070877ac */ /* 0x000ea20008000a00 */
[----:B----4-:R-:W-:Y:S01]  /*1330*/  DADD R16, R12, -R16 ;  /* 0x000000000c107229 */ /* 0x010fe20000000810 */
[----:B------:R-:W-:Y:S01]  /*1340*/  SEL R31, R31, R32, !P3 ;  /* 0x000000201f1f7207 */ /* 0x000fe20005800000 */
[----:B-1----:R-:W-:Y:S01]  /*1350*/  DMUL R18, R22, UR14 ;  /* 0x0000000e16127c28 */ /* 0x002fe20008000000 */
[----:B------:R-:W1:Y:S01]  /*1360*/  LDCU.64 UR14, c[0x3][UR7+0x228] ;  /* 0x00c04500070e77ac */ /* 0x000e620008000a00 */
[----:B------:R-:W-:-:S02]  /*1370*/  FSEL R15, R29, R15, !P2 ;  /* 0x0000000f1d0f7208 */ /* 0x000fc40005000000 */
[----:B0-----:R-:W-:Y:S01]  /*1380*/  DFMA R24, R26, UR16, R24 ;  /* 0x000000101a187c2b */ /* 0x001fe20008000018 */
[----:B------:R-:W0:Y:S01]  /*1390*/  LDCU.64 UR16, c[0x3][UR7+0x208] ;  /* 0x00c04100071077ac */ /* 0x000e220008000a00 */
[----:B------:R-:W-:Y:S02]  /*13a0*/  @!P6 VIMNMX R31, PT, PT, R31, R28, PT ;  /* 0x0000001c1f1fe248 */ /* 0x000fe40003fe0100 */
[C-C-:B------:R-:W-:Y:S02]  /*13b0*/  DSETP.NEU.AND P4, PT, R20.reuse, R14.reuse, PT ;  /* 0x0000000e1400722a */ /* 0x140fe40003f8d000 */
[----:B------:R-:W-:Y:S01]  /*13c0*/  SEL R28, R28, R31, !P5 ;  /* 0x0000001f1c1c7207 */ /* 0x000fe20006800000 */
[----:B------:R-:W-:Y:S02]  /*13d0*/  DSETP.GEU.AND P3, PT, R20, R14, PT ;  /* 0x0000000e1400722a */ /* 0x000fe40003f6e000 */
[----:B------:R-:W-:Y:S02]  /*13e0*/  DFMA R24, R16, UR18, R24 ;  /* 0x0000001210187c2b */ /* 0x000fe40008000018 */
[----:B--2---:R-:W-:Y:S01]  /*13f0*/  DFMA R18, R26, UR8, R18 ;  /* 0x000000081a127c2b */ /* 0x004fe20008000012 */
[----:B------:R-:W2:Y:S01]  /*1400*/  LDCU.64 UR8, c[0x3][UR7+0x238] ;  /* 0x00c04700070877ac */ /* 0x000ea20008000a00 */
[----:B------:R-:W-:-:S02]  /*1410*/  FSEL R14, R20, R14, !P3 ;  /* 0x0000000e140e7208 */ /* 0x000fc40005800000 */
[----:B------:R-:W-:Y:S02]  /*1420*/  FSEL R15, R21, R15, !P3 ;  /* 0x0000000f150f7208 */ /* 0x000fe40005800000 */
[C---:B------:R-:W-:Y:S02]  /*1430*/  DMUL R24, R22.reuse, R24 ;  /* 0x0000001816187228 */ /* 0x040fe40000000000 */
[----:B------:R-:W-:Y:S02]  /*1440*/  DMUL R22, R22, UR20 ;  /* 0x0000001416167c28 */ /* 0x000fe40008000000 */
[----:B0-----:R-:W-:-:S06]  /*1450*/  DFMA R18, R16, UR16, R18 ;  /* 0x0000001010127c2b */ /* 0x001fcc0008000012 */
[C---:B-1----:R-:W-:Y:S02]  /*1460*/  DFMA R22, R26.reuse, UR14, R22 ;  /* 0x0000000e1a167c2b */ /* 0x042fe40008000016 */
[----:B------:R-:W-:Y:S01]  /*1470*/  DFMA R18, R26, R18, R24 ;  /* 0x000000121a12722b */ /* 0x000fe20000000018 */
[----:B------:R-:W-:-:S05]  /*1480*/  VIADD R25, R5, 0x5 ;  /* 0x0000000505197836 */ /* 0x000fca0000000000 */
[----:B--2---:R-:W-:Y:S01]  /*1490*/  DFMA R22, R16, UR8, R22 ;  /* 0x0000000810167c2b */ /* 0x004fe20008000016 */
[----:B------:R-:W-:-:S04]  /*14a0*/  @!P1 VIMNMX R28, PT, PT, R28, R25, PT ;  /* 0x000000191c1c9248 */ /* 0x000fc80003fe0100 */
[----:B------:R-:W-:-:S03]  /*14b0*/  SEL R25, R25, R28, !P2 ;  /* 0x0000001c19197207 */ /* 0x000fc60005000000 */
[----:B------:R-:W-:Y:S01]  /*14c0*/  DFMA R18, R16, R22, R18 ;  /* 0x000000161012722b */ /* 0x000fe20000000012 */
[C---:B------:R-:W-:Y:S02]  /*14d0*/  VIADD R16, R5.reuse, 0x6 ;  /* 0x0000000605107836 */ /* 0x040fe40000000000 */
[----:B------:R-:W-:-:S03]  /*14e0*/  VIADD R5, R5, 0x8 ;  /* 0x0000000805057836 */ /* 0x000fc60000000000 */
[----:B------:R-:W-:Y:S02]  /*14f0*/  @!P4 VIMNMX R25, PT, PT, R25, R16, PT ;  /* 0x000000101919c248 */ /* 0x000fe40003fe0100 */
[C-C-:B------:R-:W-:Y:S02]  /*1500*/  DSETP.NEU.AND P2, PT, R18.reuse, R14.reuse, PT ;  /* 0x0000000e1200722a */ /* 0x140fe40003f4d000 */
[----:B------:R-:W-:Y:S01]  /*1510*/  DSETP.GEU.AND P1, PT, R18, R14, PT ;  /* 0x0000000e1200722a */ /* 0x000fe20003f2e000 */
[----:B------:R-:W-:Y:S02]  /*1520*/  SEL R16, R16, R25, !P3 ;  /* 0x0000001910107207 */ /* 0x000fe40005800000 */
[----:B------:R-:W-:-:S03]  /*1530*/  ISETP.NE.AND P3, PT, R5, UR6, PT ;  /* 0x0000000605007c0c */ /* 0x000fc6000bf65270 */
[----:B------:R-:W-:Y:S02]  /*1540*/  FSEL R26, R18, R14, !P1 ;  /* 0x0000000e121a7208 */ /* 0x000fe40004800000 */
[----:B------:R-:W-:-:S04]  /*1550*/  FSEL R27, R19, R15, !P1 ;  /* 0x0000000f131b7208 */ /* 0x000fc80004800000 */
[----:B------:R-:W-:-:S04]  /*1560*/  @!P2 VIMNMX R16, PT, PT, R16, R35, PT ;  /* 0x000000231010a248 */ /* 0x000fc80003fe0100 */
[----:B------:R-:W-:Y:S01]  /*1570*/  SEL R35, R35, R16, !P1 ;  /* 0x0000001023237207 */ /* 0x000fe20004800000 */
[----:B------:R-:W-:Y:S06]  /*1580*/  @P3 BRA `(.L_x_8) ;  /* 0xffffffec00a83947 */ /* 0x000fec000383ffff */
[----:B------:R-:W-:-:S07]  /*1590*/  IMAD.U32 R32, RZ, RZ, UR6 ;  /* 0x00000006ff207e24 */ /* 0x000fce000f8e00ff */
.L_x_7:
[----:B------:R-:W-:-:S09]  /*15a0*/  UISETP.NE.AND UP0, UPT, UR12, URZ, UPT ;  /* 0x000000ff0c00728c */ /* 0x000fd2000bf05270 */
[----:B------:R-:W-:Y:S05]  /*15b0*/  BRA.U !UP0, `(.L_x_9) ;  /* 0x0000001108047547 */ /* 0x000fea000b800000 */
[----:B------:R-:W-:Y:S01]  /*15c0*/  UIADD3 UR7, UPT, UPT, UR12, -0x1, URZ ;  /* 0xffffffff0c077890 */ /* 0x000fe2000fffe0ff */
[----:B0-----:R-:W-:-:S03]  /*15d0*/  LOP3.LUT P1, R5, R4, 0x3, RZ, 0xc0, !PT ;  /* 0x0000000304057812 */ /* 0x001fc6000782c0ff */
[----:B------:R-:W-:-:S09]  /*15e0*/  UISETP.GE.U32.AND UP0, UPT, UR7, 0x3, UPT ;  /* 0x000000030700788c */ /* 0x000fd2000bf06070 */
[----:B------:R-:W-:Y:S05]  /*15f0*/  BRA.U !UP0, `(.L_x_10) ;  /* 0x0000000908347547 */ /* 0x000fea000b800000 */
[C---:B------:R-:W-:Y:S01]  /*1600*/  R2UR UR8, R32.reuse ;  /* 0x00000000200872ca */ /* 0x040fe200000e0000 */
[----:B------:R-:W-:Y:S01]  /*1610*/  UMOV UR7, 0x300 ;  /* 0x0000030000077882 */ /* 0x000fe20000000000 */
[----:B------:R-:W-:-:S11]  /*1620*/  R2UR UR9, R32 ;  /* 0x00000000200972ca */ /* 0x000fd600000e0000 */
[----:B------:R-:W-:Y:S02]  /*1630*/  USHF.L.U32 UR8, UR8, 0x3, URZ ;  /* 0x0000000308087899 */ /* 0x000fe400080006ff */
[----:B------:R-:W-:-:S10]  /*1640*/  UIMAD UR7, UR9, 0x48, UR7 ;  /* 0x00000048090778a4 */ /* 0x000fd4000f8e0207 */
[----:B------:R-:W2:Y:S01]  /*1650*/  LDCU.64 UR16, c[0x3][UR8+0x100] ;  /* 0x00c02000081077ac */ /* 0x000ea20008000a00 */
[----:B------:R-:W0:Y:S01]  /*1660*/  LDCU.64 UR14, c[0x3][UR8] ;  /* 0x00c00000080e77ac */ /* 0x000e220008000a00 */
[----:B------:R-:W1:Y:S01]  /*1670*/  LDCU.64 UR26, c[0x3][UR7+0x20] ;  /* 0x00c00400071a77ac */ /* 0x000e620008000a00 */
[----:B------:R-:W4:Y:S01]  /*1680*/  LDCU.64 UR24, c[0x3][UR7+0x18] ;  /* 0x00c00300071877ac */ /* 0x000f220008000a00 */
[----:B------:R-:W5:Y:S01]  /*1690*/  LDCU.64 UR22, c[0x3][UR7+0x8] ;  /* 0x00c00100071677ac */ /* 0x000f620008000a00 */
[----:B--2---:R-:W-:Y:S01]  /*16a0*/  DADD R14, R10, -UR16 ;  /* 0x800000100a0e7e29 */ /* 0x004fe20008000000 */
[----:B------:R-:W3:Y:S01]  /*16b0*/  LDCU.64 UR18, c[0x3][UR8+0x200] ;  /* 0x00c04000081277ac */ /* 0x000ee20008000a00 */
[----:B0-----:R-:W-:Y:S01]  /*16c0*/  DADD R30, R8, -UR14 ;  /* 0x8000000e081e7e29 */ /* 0x001fe20008000000 */
[----:B------:R-:W0:Y:S05]  /*16d0*/  LDCU.64 UR20, c[0x3][UR7] ;  /* 0x00c00000071477ac */ /* 0x000e2a0008000a00 */
[----:B-1----:R-:W-:Y:S01]  /*16e0*/  DMUL R16, R14, UR26 ;  /* 0x0000001a0e107c28 */ /* 0x002fe20008000000 */
[----:B------:R-:W1:Y:S01]  /*16f0*/  LDCU.64 UR28, c[0x3][UR7+0x28] ;  /* 0x00c00500071c77ac */ /* 0x000e620008000a00 */
[----:B------:R-:W2:Y:S06]  /*1700*/  LDCU.64 UR26, c[0x3][UR7+0x38] ;  /* 0x00c00700071a77ac */ /* 0x000eac0008000a00 */
[----:B----4-:R-:W-:Y:S01]  /*1710*/  DFMA R22, R30, UR24, R16 ;  /* 0x000000181e167c2b */ /* 0x010fe20008000010 */
[----:B------:R-:W4:Y:S01]  /*1720*/  LDCU.64 UR16, c[0x3][UR7+0x10] ;  /* 0x00c00200071077ac */ /* 0x000f220008000a00 */
[----:B-----5:R-:W-:-:S02]  /*1730*/  DMUL R16, R14, UR22 ;  /* 0x000000160e107c28 */ /* 0x020fc40008000000 */
[----:B---3--:R-:W-:Y:S01]  /*1740*/  DADD R20, R12, -UR18 ;  /* 0x800000120c147e29 */ /* 0x008fe20008000000 */
[----:B------:R-:W3:Y:S01]  /*1750*/  LDCU.64 UR14, c[0x3][UR7+0x30] ;  /* 0x00c00600070e77ac */ /* 0x000ee20008000a00 */
[----:B------:R-:W5:Y:S04]  /*1760*/  LDCU.64 UR22, c[0x3][UR8+0x108] ;  /* 0x00c02100081677ac */ /* 0x000f680008000a00 */
[----:B0-----:R-:W-:Y:S02]  /*1770*/  DFMA R16, R30, UR20, R16 ;  /* 0x000000141e107c2b */ /* 0x001fe40008000010 */
[----:B-1----:R-:W-:Y:S01]  /*1780*/  DFMA R22, R20, UR28, R22 ;  /* 0x0000001c14167c2b */ /* 0x002fe20008000016 */
[----:B------:R-:W0:Y:S01]  /*1790*/  LDCU.64 UR30, c[0x3][UR7+0x40] ;  /* 0x00c00800071e77ac */ /* 0x000e220008000a00 */
[----:B--2---:R-:W-:Y:S01]  /*17a0*/  DMUL R18, R14, UR26 ;  /* 0x0000001a0e127c28 */ /* 0x004fe20008000000 */
[----:B------:R-:W1:Y:S03]  /*17b0*/  LDCU.64 UR34, c[0x3][UR7+0x68] ;  /* 0x00c00d00072277ac */ /* 0x000e660008000a00 */
[----:B----4-:R-:W-:Y:S01]  /*17c0*/  DFMA R16, R20, UR16, R16 ;  /* 0x0000001014107c2b */ /* 0x010fe20008000010 */
[----:B------:R-:W2:Y:S01]  /*17d0*/  LDCU.64 UR18, c[0x3][UR8+0x8] ;  /* 0x00c00100081277ac */ /* 0x000ea20008000a00 */
[----:B------:R-:W-:-:S02]  /*17e0*/  DMUL R14, R14, R22 ;  /* 0x000000160e0e7228 */ /* 0x000fc40000000000 */
[----:B---3--:R-:W-:Y:S01]  /*17f0*/  DFMA R18, R30, UR14, R18 ;  /* 0x0000000e1e127c2b */ /* 0x008fe20008000012 */
[----:B------:R-:W3:Y:S01]  /*1800*/  LDCU.64 UR24, c[0x3][UR7+0x60] ;  /* 0x00c00c00071877ac */ /* 0x000ee20008000a00 */
[----:B-----5:R-:W-:Y:S01]  /*1810*/  DADD R22, R10, -UR22 ;  /* 0x800000160a167e29 */ /* 0x020fe20008000000 */
[----:B------:R-:W4:Y:S03]  /*1820*/  LDCU.64 UR20, c[0x3][UR8+0x208] ;  /* 0x00c04100081477ac */ /* 0x000f260008000a00 */
[----:B------:R-:W-:Y:S02]  /*1830*/  DFMA R30, R30, R16, R14 ;  /* 0x000000101e1e722b */ /* 0x000fe4000000000e */
[----:B0-----:R-:W-:Y:S01]  /*1840*/  DFMA R18, R20, UR30, R18 ;  /* 0x0000001e14127c2b */ /* 0x001fe20008000012 */
[----:B------:R-:W0:Y:S01]  /*1850*/  LDCU.64 UR16, c[0x3][UR7+0x50] ;  /* 0x00c00a00071077ac */ /* 0x000e220008000a00 */
[----:B-1----:R-:W-:Y:S01]  /*1860*/  DMUL R16, R22, UR34 ;  /* 0x0000002216107c28 */ /* 0x002fe20008000000 */
[----:B------:R-:W1:Y:S01]  /*1870*/  LDCU.64 UR32, c[0x3][UR7+0x48] ;  /* 0x00c00900072077ac */ /* 0x000e620008000a00 */
[----:B--2---:R-:W-:Y:S01]  /*1880*/  DADD R24, R8, -UR18 ;  /* 0x8000001208187e29 */ /* 0x004fe20008000000 */
[----:B------:R-:W2:Y:S03]  /*1890*/  LDCU.64 UR22, c[0x3][UR7+0x70] ;  /* 0x00c00e00071677ac */ /* 0x000ea60008000a00 */
[----:B------:R-:W-:Y:S01]  /*18a0*/  DFMA R30, R20, R18, R30 ;  /* 0x00000012141e722b */ /* 0x000fe2000000001e */
[----:B------:R-:W5:Y:S01]  /*18b0*/  LDCU.64 UR14, c[0x3][UR7+0x58] ;  /* 0x00c00b00070e77ac */ /* 0x000f620008000a00 */
[----:B----4-:R-:W-:Y:S01]  /*18c0*/  DADD R14, R12, -UR20 ;  /* 0x800000140c0e7e29 */ /* 0x010fe20008000000 */
[----:B------:R-:W4:Y:S01]  /*18d0*/  LDCU.64 UR26, c[0x3][UR7+0x80] ;  /* 0x00c01000071a77ac */ /* 0x000f220008000a00 */
[----:B---3--:R-:W-:-:S02]  /*18e0*/  DFMA R16, R24, UR24, R16 ;  /* 0x0000001818107c2b */ /* 0x008fc40008000010 */
[----:B0-----:R-:W-:Y:S01]  /*18f0*/  DMUL R20, R22, UR16 ;  /* 0x0000001016147c28 */ /* 0x001fe20008000000 */
[----:B------:R-:W0:Y:S01]  /*1900*/  LDCU.64 UR24, c[0x3][UR8+0x110] ;  /* 0x00c02200081877ac */ /* 0x000e220008000a00 */
[C-C-:B------:R-:W-:Y:S02]  /*1910*/  DSETP.GEU.AND P5, PT, R30.reuse, R26.reuse, PT ;  /* 0x0000001a1e00722a */ /* 0x140fe40003fae000 */
[----:B------:R-:W-:Y:S01]  /*1920*/  DSETP.NEU.AND P4, PT, R30, R26, PT ;  /* 0x0000001a1e00722a */ /* 0x000fe20003f8d000 */
[----:B------:R-:W3:Y:S01]  /*1930*/  LDCU.64 UR20, c[0x3][UR8+0x10] ;  /* 0x00c00200081477ac */ /* 0x000ee20008000a00 */
[----:B--2---:R-:W-:Y:S01]  /*1940*/  DFMA R16, R14, UR22, R16 ;  /* 0x000000160e107c2b */ /* 0x004fe20008000010 */
[----:B------:R-:W2:Y:S01]  /*1950*/  LDCU.64 UR18, c[0x3][UR7+0x78] ;  /* 0x00c00f00071277ac */ /* 0x000ea20008000a00 */
[----:B-1----:R-:W-:Y:S01]  /*1960*/  DFMA R20, R24, UR32, R20 ;  /* 0x0000002018147c2b */ /* 0x002fe20008000014 */
[----:B------:R-:W1:Y:S05]  /*1970*/  LDCU.64 UR30, c[0x3][UR7+0xb0] ;  /* 0x00c01600071e77ac */ /* 0x000e6a0008000a00 */
[----:B------:R-:W-:Y:S01]  /*1980*/  DMUL R18, R22, R16 ;  /* 0x0000001016127228 */ /* 0x000fe20000000000 */
[----:B------:R-:W1:Y:S01]  /*1990*/  LDCU.64 UR16, c[0x3][UR7+0x88] ;  /* 0x00c01100071077ac */ /* 0x000e620008000a00 */
[----:B-----5:R-:W-:-:S02]  /*19a0*/  DFMA R20, R14, UR14, R20 ;  /* 0x0000000e0e147c2b */ /* 0x020fc40008000014 */
[----:B------:R-:W-:Y:S01]  /*19b0*/  @!P4 VIMNMX R35, PT, PT, R35, R32, PT ;  /* 0x000000202323c248 */ /* 0x000fe20003fe0100 */
[----:B----4-:R-:W-:Y:S01]  /*19c0*/  DMUL R22, R22, UR26 ;  /* 0x0000001a16167c28 */ /* 0x010fe20008000000 */
[----:B------:R-:W4:Y:S01]  /*19d0*/  LDCU.64 UR28, c[0x3][UR7+0xa8] ;  /* 0x00c01500071c77ac */ /* 0x000f220008000a00 */
[----:B0-----:R-:W-:Y:S01]  /*19e0*/  DADD R16, R10, -UR24 ;  /* 0x800000180a107e29 */ /* 0x001fe20008000000 */
[----:B------:R-:W-:Y:S01]  /*19f0*/  SEL R35, R32, R35, !P5 ;  /* 0x0000002320237207 */ /* 0x000fe20006800000 */
[----:B------:R-:W0:Y:S01]  /*1a00*/  LDCU.64 UR14, c[0x3][UR8+0x210] ;  /* 0x00c04200080e77ac */ /* 0x000e220008000a00 */
[----:B------:R-:W-:Y:S02]  /*1a10*/  DFMA R18, R24, R20, R18 ;  /* 0x000000141812722b */ /* 0x000fe40000000012 */
[----:B---3--:R-:W-:Y:S01]  /*1a20*/  DADD R20, R8, -UR20 ;  /* 0x8000001408147e29 */ /* 0x008fe20008000000 */
[----:B------:R-:W3:Y:S01]  /*1a30*/  LDCU.64 UR22, c[0x3][UR7+0x98] ;  /* 0x00c01300071677ac */ /* 0x000ee20008000a00 */
[----:B--2---:R-:W-:-:S02]  /*1a40*/  DFMA R22, R24, UR18, R22 ;  /* 0x0000001218167c2b */ /* 0x004fc40008000016 */
[----:B-1----:R-:W-:Y:S01]  /*1a50*/  DMUL R24, R16, UR30 ;  /* 0x0000001e10187c28 */ /* 0x002fe20008000000 */
[----:B------:R-:W1:Y:S01]  /*1a60*/  LDCU.64 UR20, c[0x3][UR7+0xb8] ;  /* 0x00c01700071477ac */ /* 0x000e620008000a00 */
[----:B------:R-:W2:Y:S04]  /*1a70*/  LDCU.64 UR18, c[0x3][UR7+0x90] ;  /* 0x00c01200071277ac */ /* 0x000ea80008000a00 */
[----:B------:R-:W-:Y:S02]  /*1a80*/  DFMA R22, R14, UR16, R22 ;  /* 0x000000100e167c2b */ /* 0x000fe40008000016 */
[----:B----4-:R-:W-:Y:S01]  /*1a90*/  DFMA R24, R20, UR28, R24 ;  /* 0x0000001c14187c2b */ /* 0x010fe20008000018 */
[----:B------:R-:W4:Y:S01]  /*1aa0*/  LDCU.64 UR24, c[0x3][UR7+0xc8] ;  /* 0x00c01900071877ac */ /* 0x000f220008000a00 */
[----:B0-----:R-:W-:Y:S01]  /*1ab0*/  DADD R28, R12, -UR14 ;  /* 0x8000000e0c1c7e29 */ /* 0x001fe20008000000 */
[----:B------:R-:W0:Y:S03]  /*1ac0*/  LDCU.64 UR14, c[0x3][UR7+0xa0] ;  /* 0x00c01400070e77ac */ /* 0x000e260008000a00 */
[----:B------:R-:W-:-:S02]  /*1ad0*/  DFMA R18, R14, R22, R18 ;  /* 0x000000160e12722b */ /* 0x000fc40000000012 */
[----:B---3--:R-:W-:Y:S01]  /*1ae0*/  DMUL R14, R16, UR22 ;  /* 0x00000016100e7c28 */ /* 0x008fe20008000000 */
[----:B------:R-:W3:Y:S01]  /*1af0*/  LDCU.64 UR16, c[0x3][UR7+0xc0] ;  /* 0x00c01800071077ac */ /* 0x000ee20008000a00 */
[----:B------:R-:W-:Y:S01]  /*1b00*/  FSEL R22, R30, R26, !P5 ;  /* 0x0000001a1e167208 */ /* 0x000fe20006800000 */
[----:B-1----:R-:W-:Y:S01]  /*1b10*/  DFMA R24, R28, UR20, R24 ;  /* 0x000000141c187c2b */ /* 0x002fe20008000018 */
[----:B------:R-:W-:Y:S01]  /*1b20*/  FSEL R23, R31, R27, !P5 ;  /* 0x0000001b1f177208 */ /* 0x000fe20006800000 */
[----:B------:R-:W1:Y:S03]  /*1b30*/  LDCU.64 UR20, c[0x3][UR7+0xd0] ;  /* 0x00c01a00071477ac */ /* 0x000e660008000a00 */
[----:B--2---:R-:W-:Y:S01]  /*1b40*/  DFMA R14, R20, UR18, R14 ;  /* 0x00000012140e7c2b */ /* 0x004fe2000800000e */
[----:B------:R-:W2:Y:S01]  /*1b50*/  LDCU.64 UR22, c[0x3][UR8+0x118] ;  /* 0x00c02300081677ac */ /* 0x000ea20008000a00 */
[----:B------:R-:W-:-:S02]  /*1b60*/  DSETP.GEU.AND P2, PT, R18, R22, PT ;  /* 0x000000161200722a */ /* 0x000fc40003f4e000 */
[C---:B------:R-:W-:Y:S01]  /*1b70*/  DMUL R24, R16.reuse, R24 ;  /* 0x0000001810187228 */ /* 0x040fe20000000000 */
[----:B------:R-:W5:Y:S01]  /*1b80*/  LDCU.64 UR18, c[0x3][UR8+0x18] ;  /* 0x00c00300081277ac */ /* 0x000f620008000a00 */
[----:B----4-:R-:W-:Y:S02]  /*1b90*/  DMUL R16, R16, UR24 ;  /* 0x0000001810107c28 */ /* 0x010fe40008000000 */
[----:B0-----:R-:W-:Y:S01]  /*1ba0*/  DFMA R14, R28, UR14, R14 ;  /* 0x0000000e1c0e7c2b */ /* 0x001fe2000800000e */
[----:B------:R-:W0:Y:S01]  /*1bb0*/  LDCU.64 UR14, c[0x3][UR7+0xf8] ;  /* 0x00c01f00070e77ac */ /* 0x000e220008000a00 */
[----:B------:R-:W-:Y:S01]  /*1bc0*/  DSETP.NEU.AND P3, PT, R18, R22, PT ;  /* 0x000000161200722a */ /* 0x000fe20003f6d000 */
[----:B------:R-:W-:Y:S01]  /*1bd0*/  FSEL R18, R18, R22, !P2 ;  /* 0x0000001612127208 */ /* 0x000fe20005000000 */
[----:B------:R-:W4:Y:S02]  /*1be0*/  LDCU.64 UR8, c[0x3][UR8+0x218] ;  /* 0x00c04300080877ac */ /* 0x000f240008000a00 */
[C---:B---3--:R-:W-:Y:S01]  /*1bf0*/  DFMA R16, R20.reuse, UR16, R16 ;  /* 0x0000001014107c2b */ /* 0x048fe20008000010 */
[----:B------:R-:W-:Y:S01]  /*1c00*/  FSEL R19, R19, R23, !P2 ;  /* 0x0000001713137208 */ /* 0x000fe20005000000 */
[----:B------:R-:W-:Y:S01]  /*1c10*/  DFMA R24, R20, R14, R24 ;  /* 0x0000000e1418722b */ /* 0x000fe20000000018 */
[----:B------:R-:W3:Y:S01]  /*1c20*/  LDCU.64 UR24, c[0x3][UR7+0xf0] ;  /* 0x00c01e00071877ac */ /* 0x000ee20008000a00 */
[----:B--2---:R-:W-:Y:S01]  /*1c30*/  DADD R14, R10, -UR22 ;  /* 0x800000160a0e7e29 */ /* 0x004fe20008000000 */
[----:B------:R-:W2:Y:S03]  /*1c40*/  LDCU.64 UR16, c[0x3][UR7+0xe0] ;  /* 0x00c01c00071077ac */ /* 0x000ea60008000a00 */
[----:B-1----:R-:W-:-:S02]  /*1c50*/  DFMA R16, R28, UR20, R16 ;  /* 0x000000141c107c2b */ /* 0x002fc40008000010 */
[----:B-----5:R-:W-:Y:S01]  /*1c60*/  DADD R20, R8, -UR18 ;  /* 0x8000001208147e29 */ /* 0x020fe20008000000 */
[----:B------:R-:W1:Y:S01]  /*1c70*/  LDCU.64 UR20, c[0x3][UR7+0x100] ;  /* 0x00c02000071477ac */ /* 0x000e620008000a00 */
[----:B------:R-:W5:Y:S04]  /*1c80*/  LDCU.64 UR22, c[0x3][UR7+0x110] ;  /* 0x00c02200071677ac */ /* 0x000f680008000a00 */
[----:B------:R-:W-:Y:S02]  /*1c90*/  DFMA R28, R28, R16, R24 ;  /* 0x000000101c1c722b */ /* 0x000fe40000000018 */
[----:B0-----:R-:W-:Y:S01]  /*1ca0*/  DMUL R16, R14, UR14 ;  /* 0x0000000e0e107c28 */ /* 0x001fe20008000000 */
[----:B------:R-:W0:Y:S01]  /*1cb0*/  LDCU.64 UR14, c[0x3][UR7+0xd8] ;  /* 0x00c01b00070e77ac */ /* 0x000e220008000a00 */
[----:B----4-:R-:W-:Y:S01]  /*1cc0*/  DADD R24, R12, -UR8 ;  /* 0x800000080c187e29 */ /* 0x010fe20008000000 */
[----:B------:R-:W4:Y:S03]  /*1cd0*/  LDCU.64 UR18, c[0x3][UR7+0xe8] ;  /* 0x00c01d00071277ac */ /* 0x000f260008000a00 */
[----:B------:R-:W-:-:S02]  /*1ce0*/  DSETP.GEU.AND P4, PT, R28, R18, PT ;  /* 0x000000121c00722a */ /* 0x000fc40003f8e000 */
[----:B---3--:R-:W-:Y:S01]  /*1cf0*/  DFMA R16, R20, UR24, R16 ;  /* 0x0000001814107c2b */ /* 0x008fe20008000010 */
[----:B------:R-:W3:Y:S01]  /*1d00*/  LDCU.64 UR8, c[0x3][UR7+0x118] ;  /* 0x00c02300070877ac */ /* 0x000ee20008000a00 */
[----:B--2---:R-:W-:Y:S02]  /*1d10*/  DMUL R26, R14, UR16 ;  /* 0x000000100e1a7c28 */ /* 0x004fe40008000000 */
[----:B------:R-:W-:Y:S01]  /*1d20*/  DSETP.NEU.AND P5, PT, R28, R18, PT ;  /* 0x000000121c00722a */ /* 0x000fe20003fad000 */
[----:B------:R-:W2:Y:S03]  /*1d30*/  LDCU.64 UR16, c[0x3][UR7+0x108] ;  /* 0x00c02100071077ac */ /* 0x000ea60008000a00 */
[----:B-1----:R-:W-:Y:S02]  /*1d40*/  DFMA R16, R24, UR20, R16 ;  /* 0x0000001418107c2b */ /* 0x002fe40008000010 */
[----:B0-----:R-:W-:-:S06]  /*1d50*/  DFMA R26, R20, UR14, R26 ;  /* 0x0000000e141a7c2b */ /* 0x001fcc000800001a */
[C---:B------:R-:W-:Y:S02]  /*1d60*/  DMUL R16, R14.reuse, R16 ;  /* 0x000000100e107228 */ /* 0x040fe40000000000 */
[----:B-----5:R-:W-:Y:S02]  /*1d70*/  DMUL R14, R14, UR22 ;  /* 0x000000160e0e7c28 */ /* 0x020fe40008000000 */
[----:B----4-:R-:W-:-:S06]  /*1d80*/  DFMA R26, R24, UR18, R26 ;  /* 0x00000012181a7c2b */ /* 0x010fcc000800001a */
[C---:B--2---:R-:W-:Y:S02]  /*1d90*/  DFMA R14, R20.reuse, UR16, R14 ;  /* 0x00000010140e7c2b */ /* 0x044fe4000800000e */
[----:B------:R-:W-:Y:S01]  /*1da0*/  DFMA R16, R20, R26, R16 ;  /* 0x0000001a1410722b */ /* 0x000fe20000000010 */
[----:B------:R-:W-:-:S05]  /*1db0*/  VIADD R20, R32, 0x1 ;  /* 0x0000000120147836 */ /* 0x000fca0000000000 */
[----:B---3--:R-:W-:Y:S01]  /*1dc0*/  DFMA R14, R24, UR8, R14 ;  /* 0x00000008180e7c2b */ /* 0x008fe2000800000e */
[----:B------:R-:W-:-:S04]  /*1dd0*/  @!P3 VIMNMX R35, PT, PT, R35, R20, PT ;  /* 0x000000142323b248 */ /* 0x000fc80003fe0100 */
[----:B------:R-:W-:-:S03]  /*1de0*/  SEL R20, R20, R35, !P2 ;  /* 0x0000002314147207 */ /* 0x000fc60005000000 */
[----:B------:R-:W-:Y:S01]  /*1df0*/  DFMA R16, R24, R14, R16 ;  /* 0x0000000e1810722b */ /* 0x000fe20000000010 */
[----:B------:R-:W-:Y:S01]  /*1e00*/  FSEL R14, R28, R18, !P4 ;  /* 0x000000121c0e7208 */ /* 0x000fe20006000000 */
[C---:B------:R-:W-:Y:S01]  /*1e10*/  VIADD R18, R32.reuse, 0x3 ;  /* 0x0000000320127836 */ /* 0x040fe20000000000 */
[----:B------:R-:W-:Y:S01]  /*1e20*/  FSEL R15, R29, R19, !P4 ;  /* 0x000000131d0f7208 */ /* 0x000fe20006000000 */
[C---:B------:R-:W-:Y:S02]  /*1e30*/  VIADD R19, R32.reuse, 0x2 ;  /* 0x0000000220137836 */ /* 0x040fe40000000000 */
[----:B------:R-:W-:-:S03]  /*1e40*/  VIADD R32, R32, 0x4 ;  /* 0x0000000420207836 */ /* 0x000fc60000000000 */
[C-C-:B------:R-:W-:Y:S01]  /*1e50*/  DSETP.NEU.AND P3, PT, R16.reuse, R14.reuse, PT ;  /* 0x0000000e1000722a */ /* 0x140fe20003f6d000 */
[----:B------:R-:W-:Y:S01]  /*1e60*/  @!P5 VIMNMX R20, PT, PT, R20, R19, PT ;  /* 0x000000131414d248 */ /* 0x000fe20003fe0100 */
[----:B------:R-:W-:-:S03]  /*1e70*/  DSETP.GEU.AND P2, PT, R16, R14, PT ;  /* 0x0000000e1000722a */ /* 0x000fc60003f4e000 */
[----:B------:R-:W-:-:S03]  /*1e80*/  SEL R19, R19, R20, !P4 ;  /* 0x0000001413137207 */ /* 0x000fc60006000000 */
[----:B------:R-:W-:Y:S02]  /*1e90*/  FSEL R26, R16, R14, !P2 ;  /* 0x0000000e101a7208 */ /* 0x000fe40005000000 */
[----:B------:R-:W-:-:S04]  /*1ea0*/  FSEL R27, R17, R15, !P2 ;  /* 0x0000000f111b7208 */ /* 0x000fc80005000000 */
[----:B------:R-:W-:-:S04]  /*1eb0*/  @!P3 VIMNMX R19, PT, PT, R19, R18, PT ;  /* 0x000000121313b248 */ /* 0x000fc80003fe0100 */
[----:B------:R-:W-:-:S07]  /*1ec0*/  SEL R35, R18, R19, !P2 ;  /* 0x0000001312237207 */ /* 0x000fce0005000000 */
.L_x_10:
[----:B------:R-:W-:Y:S05]  /*1ed0*/  @!P1 BRA `(.L_x_9) ;  /* 0x0000000400bc9947 */ /* 0x000fea0003800000 */
[----:B------:R-:W-:Y:S02]  /*1ee0*/  ISETP.NE.AND P1, PT, R5, 0x1, PT ;  /* 0x000000010500780c */ /* 0x000fe40003f25270 */
[----:B------:R-:W-:-:S04]  /*1ef0*/  LOP3.LUT R4, R4, 0x1, RZ, 0xc0, !PT ;  /* 0x0000000104047812 */ /* 0x000fc800078ec0ff */
[----:B------:R-:W-:-:S07]  /*1f00*/  ISETP.NE.U32.AND P2, PT, R4, 0x1, PT ;  /* 0x000000010400780c */ /* 0x000fce0003f45070 */
[----:B------:R-:W-:Y:S06]  /*1f10*/  @!P1 BRA `(.L_x_11) ;  /* 0x0000000400209947 */ /* 0x000fec0003800000 */
        /* <DEDUP_REMOVED lines=28> */
[----:B------:R-:W4:Y:S01]  /*20e0*/  LDCU.64 UR24, c[0x3][UR7+0x70] ;  /* 0x00c00e00071877ac */ /* 0x000f220008000a00 */
[----:B0-----:R-:W-:-:S04]  /*20f0*/  DADD R20, R8, -R20 ;  /* 0x0000000008147229 */ /* 0x001fc80000000814 */
[----:B-1----:R-:W-:Y:S01]  /*2100*/  DFMA R18, R14, UR16, R18 ;  /* 0x000000100e127c2b */ /* 0x002fe20008000012 */
[----:B------:R-:W0:Y:S01]  /*2110*/  LDCU.64 UR20, c[0x3][UR7+0x50] ;  /* 0x00c00a00071477ac */ /* 0x000e220008000a00 */
[----:B------:R-:W-:Y:S01]  /*2120*/  DMUL R28, R24, R28 ;  /* 0x0000001c181c7228 */ /* 0x000fe20000000000 */
[----:B------:R-:W1:Y:S01]  /*2130*/  LDCU.64 UR18, c[0x3][UR7+0x48] ;  /* 0x00c00900071277ac */ /* 0x000e620008000a00 */
[----:B---3--:R-:W-:Y:S02]  /*2140*/  DADD R22, R12, -R22 ;  /* 0x000000000c167229 */ /* 0x008fe40000000816 */
[----:B-----5:R-:W-:Y:S01]  /*2150*/  DMUL R24, R24, UR14 ;  /* 0x0000000e18187c28 */ /* 0x020fe20008000000 */
[----:B------:R-:W3:Y:S03]  /*2160*/  LDCU.64 UR26, c[0x3][UR7+0x80] ;  /* 0x00c01000071a77ac */ /* 0x000ee60008000a00 */
[----:B------:R-:W-:-:S02]  /*2170*/  DFMA R18, R4, R18, R28 ;  /* 0x000000120412722b */ /* 0x000fc4000000001c */
[C---:B--2---:R-:W-:Y:S01]  /*2180*/  DMUL R28, R16.reuse, UR8 ;  /* 0x00000008101c7c28 */ /* 0x044fe20008000000 */
[----:B------:R-:W2:Y:S01]  /*2190*/  LDCU.64 UR8, c[0x3][UR7+0x30] ;  /* 0x00c00600070877ac */ /* 0x000ea20008000a00 */
[----:B------:R-:W5:Y:S01]  /*21a0*/  LDCU.64 UR16, c[0x3][UR7+0x40] ;  /* 0x00c00800071077ac */ /* 0x000f620008000a00 */
[----:B0-----:R-:W-:-:S05]  /*21b0*/  DMUL R30, R16, UR20 ;  /* 0x00000014101e7c28 */ /* 0x001fca0008000000 */
[C---:B----4-:R-:W-:Y:S01]  /*21c0*/  DFMA R28, R20.reuse, UR22, R28 ;  /* 0x00000016141c7c2b */ /* 0x050fe2000800001c */
[----:B------:R-:W0:Y:S01]  /*21d0*/  LDCU.64 UR22, c[0x3][UR7+0x58] ;  /* 0x00c00b00071677ac */ /* 0x000e220008000a00 */
[----:B------:R-:W4:Y:S01]  /*21e0*/  LDCU.64 UR14, c[0x3][UR7+0x78] ;  /* 0x00c00f00070e77ac */ /* 0x000f220008000a00 */
[----:B-1----:R-:W-:-:S05]  /*21f0*/  DFMA R30, R20, UR18, R30 ;  /* 0x00000012141e7c2b */ /* 0x002fca000800001e */
[----:B------:R-:W-:Y:S02]  /*2200*/  DFMA R28, R22, UR24, R28 ;  /* 0x00000018161c7c2b */ /* 0x000fe4000800001c */
[----:B--2---:R-:W-:Y:S01]  /*2210*/  DFMA R24, R4, UR8, R24 ;  /* 0x0000000804187c2b */ /* 0x004fe20008000018 */
[----:B------:R-:W1:Y:S05]  /*2220*/  LDCU.64 UR8, c[0x3][UR7+0x88] ;  /* 0x00c01100070877ac */ /* 0x000e6a0008000a00 */
[C---:B------:R-:W-:Y:S02]  /*2230*/  DMUL R28, R16.reuse, R28 ;  /* 0x0000001c101c7228 */ /* 0x040fe40000000000 */
[----:B---3--:R-:W-:-:S02]  /*2240*/  DMUL R16, R16, UR26 ;  /* 0x0000001a10107c28 */ /* 0x008fc40008000000 */
[----:B-----5:R-:W-:Y:S02]  /*2250*/  DFMA R24, R14, UR16, R24 ;  /* 0x000000100e187c2b */ /* 0x020fe40008000018 */
[----:B0-----:R-:W-:-:S04]  /*2260*/  DFMA R30, R22, UR22, R30 ;  /* 0x00000016161e7c2b */ /* 0x001fc8000800001e */
[----:B----4-:R-:W-:Y:S02]  /*2270*/  DFMA R16, R20, UR14, R16 ;  /* 0x0000000e14107c2b */ /* 0x010fe40008000010 */
[----:B------:R-:W-:Y:S02]  /*2280*/  DFMA R18, R14, R24, R18 ;  /* 0x000000180e12722b */ /* 0x000fe40000000012 */
[----:B------:R-:W-:Y:S01]  /*2290*/  DFMA R28, R20, R30, R28 ;  /* 0x0000001e141c722b */ /* 0x000fe2000000001c */
[----:B------:R-:W-:-:S03]  /*22a0*/  VIADD R14, R32, 0x1 ;  /* 0x00000001200e7836 */ /* 0x000fc60000000000 */
[----:B-1----:R-:W-:Y:S02]  /*22b0*/  DFMA R16, R22, UR8, R16 ;  /* 0x0000000816107c2b */ /* 0x002fe40008000010 */
[C-C-:B------:R-:W-:Y:S02]  /*22c0*/  DSETP.GEU.AND P1, PT, R18.reuse, R26.reuse, PT ;  /* 0x0000001a1200722a */ /* 0x140fe40003f2e000 */
[----:B------:R-:W-:-:S04]  /*22d0*/  DSETP.NEU.AND P3, PT, R18, R26, PT ;  /* 0x0000001a1200722a */ /* 0x000fc80003f6d000 */
[----:B------:R-:W-:Y:S01]  /*22e0*/  DFMA R16, R22, R16, R28 ;  /* 0x000000101610722b */ /* 0x000fe2000000001c */
[----:B------:R-:W-:Y:S02]  /*22f0*/  FSEL R4, R18, R26, !P1 ;  /* 0x0000001a12047208 */ /* 0x000fe40004800000 */
[----:B------:R-:W-:-:S06]  /*2300*/  FSEL R5, R19, R27, !P1 ;  /* 0x0000001b13057208 */ /* 0x000fcc0004800000 */
[C-C-:B------:R-:W-:Y:S01]  /*2310*/  DSETP.NEU.AND P4, PT, R16.reuse, R4.reuse, PT ;  /* 0x000000041000722a */ /* 0x140fe20003f8d000 */
[----:B------:R-:W-:Y:S01]  /*2320*/  @!P3 VIMNMX R35, PT, PT, R35, R32, PT ;  /* 0x000000202323b248 */ /* 0x000fe20003fe0100 */
[----:B------:R-:W-:-:S03]  /*2330*/  DSETP.GEU.AND P3, PT, R16, R4, PT ;  /* 0x000000041000722a */ /* 0x000fc60003f6e000 */
[C---:B------:R-:W-:Y:S01]  /*2340*/  SEL R35, R32.reuse, R35, !P1 ;  /* 0x0000002320237207 */ /* 0x040fe20004800000 */
[----:B------:R-:W-:Y:S02]  /*2350*/  VIADD R32, R32, 0x2 ;  /* 0x0000000220207836 */ /* 0x000fe40000000000 */
[----:B------:R-:W-:Y:S02]  /*2360*/  FSEL R26, R16, R4, !P3 ;  /* 0x00000004101a7208 */ /* 0x000fe40005800000 */
[----:B------:R-:W-:-:S04]  /*2370*/  FSEL R27, R17, R5, !P3 ;  /* 0x00000005111b7208 */ /* 0x000fc80005800000 */
[----:B------:R-:W-:-:S04]  /*2380*/  @!P4 VIMNMX R35, PT, PT, R35, R14, PT ;  /* 0x0000000e2323c248 */ /* 0x000fc80003fe0100 */
[----:B------:R-:W-:-:S07]  /*2390*/  SEL R35, R14, R35, !P3 ;  /* 0x000000230e237207 */ /* 0x000fce0005800000 */
.L_x_11:
[----:B------:R-:W-:Y:S05]  /*23a0*/  @P2 BRA `(.L_x_9) ;  /* 0x0000000000882947 */ /* 0x000fea0003800000 */
[C---:B------:R-:W-:Y:S02]  /*23b0*/  IMAD.SHL.U32 R31, R32.reuse, 0x8, RZ ;  /* 0x00000008201f7824 */ /* 0x040fe400078e00ff */
[----:B------:R-:W-:Y:S02]  /*23c0*/  IMAD.MOV.U32 R5, RZ, RZ, 0x300 ;  /* 0x00000300ff057424 */ /* 0x000fe400078e00ff */
[----:B------:R-:W2:Y:S02]  /*23d0*/  LDC.64 R22, c[0x3][R31+0x100] ;  /* 0x00c040001f167b82 */ /* 0x000ea40000000a00 */
[----:B------:R-:W-:-:S06]  /*23e0*/  IMAD R30, R32, 0x48, R5 ;  /* 0x00000048201e7824 */ /* 0x000fcc00078e0205 */
[----:B------:R-:W0:Y:S08]  /*23f0*/  LDC.64 R20, c[0x3][R31] ;  /* 0x00c000001f147b82 */ /* 0x000e300000000a00 */
[----:B------:R-:W3:Y:S08]  /*2400*/  LDC.64 R14, c[0x3][R31+0x200] ;  /* 0x00c080001f0e7b82 */ /* 0x000ef00000000a00 */
[----:B------:R-:W1:Y:S01]  /*2410*/  LDC.64 R4, c[0x3][R30+0x20] ;  /* 0x00c008001e047b82 */ /* 0x000e620000000a00 */
[----:B--2---:R-:W-:-:S07]  /*2420*/  DADD R10, R10, -R22 ;  /* 0x000000000a0a7229 */ /* 0x004fce0000000816 */
[----:B------:R-:W2:Y:S01]  /*2430*/  LDC.64 R18, c[0x3][R30+0x18] ;  /* 0x00c006001e127b82 */ /* 0x000ea20000000a00 */
[----:B0-----:R-:W-:-:S07]  /*2440*/  DADD R20, R8, -R20 ;  /* 0x0000000008147229 */ /* 0x001fce0000000814 */
[----:B------:R-:W0:Y:S01]  /*2450*/  LDC.64 R16, c[0x3][R30+0x8] ;  /* 0x00c002001e107b82 */ /* 0x000e220000000a00 */
[----:B---3--:R-:W-:-:S07]  /*2460*/  DADD R14, R12, -R14 ;  /* 0x000000000c0e7229 */ /* 0x008fce000000080e */
[----:B------:R-:W3:Y:S01]  /*2470*/  LDC.64 R22, c[0x3][R30] ;  /* 0x00c000001e167b82 */ /* 0x000ee20000000a00 */
[----:B-1----:R-:W-:-:S07]  /*2480*/  DMUL R4, R10, R4 ;  /* 0x000000040a047228 */ /* 0x002fce0000000000 */
[----:B------:R-:W1:Y:S01]  /*2490*/  LDC.64 R24, c[0x3][R30+0x38] ;  /* 0x00c00e001e187b82 */ /* 0x000e620000000a00 */
[----:B--2---:R-:W-:-:S07]  /*24a0*/  DFMA R4, R20, R18, R4 ;  /* 0x000000121404722b */ /* 0x004fce0000000004 */
[----:B------:R-:W2:Y:S01]  /*24b0*/  LDC.64 R28, c[0x3][R30+0x28] ;  /* 0x00c00a001e1c7b82 */ /* 0x000ea20000000a00 */
[----:B0-----:R-:W-:-:S07]  /*24c0*/  DMUL R16, R10, R16 ;  /* 0x000000100a107228 */ /* 0x001fce0000000000 */
[----:B------:R-:W0:Y:S01]  /*24d0*/  LDC.64 R12, c[0x3][R30+0x10] ;  /* 0x00c004001e0c7b82 */ /* 0x000e220000000a00 */
[----:B---3--:R-:W-:-:S07]  /*24e0*/  DFMA R16, R20, R22, R16 ;  /* 0x000000161410722b */ /* 0x008fce0000000010 */
[----:B------:R-:W3:Y:S01]  /*24f0*/  LDC.64 R8, c[0x3][R30+0x30] ;  /* 0x00c00c001e087b82 */ /* 0x000ee20000000a00 */
[----:B-1----:R-:W-:-:S07]  /*2500*/  DMUL R24, R10, R24 ;  /* 0x000000180a187228 */ /* 0x002fce0000000000 */
[----:B------:R-:W1:Y:S01]  /*2510*/  LDC.64 R18, c[0x3][R30+0x40] ;  /* 0x00c010001e127b82 */ /* 0x000e620000000a00 */
[C---:B--2---:R-:W-:Y:S02]  /*2520*/  DFMA R4, R14.reuse, R28, R4 ;  /* 0x0000001c0e04722b */ /* 0x044fe40000000004 */
[----:B0-----:R-:W-:-:S06]  /*2530*/  DFMA R12, R14, R12, R16 ;  /* 0x0000000c0e0c722b */ /* 0x001fcc0000000010 */
[----:B------:R-:W-:Y:S02]  /*2540*/  DMUL R4, R10, R4 ;  /* 0x000000040a047228 */ /* 0x000fe40000000000 */
[----:B---3--:R-:W-:-:S06]  /*2550*/  DFMA R8, R20, R8, R24 ;  /* 0x000000081408722b */ /* 0x008fcc0000000018 */
[----:B------:R-:W-:Y:S02]  /*2560*/  DFMA R4, R20, R12, R4 ;  /* 0x0000000c1404722b */ /* 0x000fe40000000004 */
[----:B-1----:R-:W-:-:S08]  /*2570*/  DFMA R8, R14, R18, R8 ;  /* 0x000000120e08722b */ /* 0x002fd00000000008 */
[----:B------:R-:W-:-:S08]  /*2580*/  DFMA R4, R14, R8, R4 ;  /* 0x000000080e04722b */ /* 0x000fd00000000004 */
[C-C-:B------:R-:W-:Y:S02]  /*2590*/  DSETP.NEU.AND P2, PT, R4.reuse, R26.reuse, PT ;  /* 0x0000001a0400722a */ /* 0x140fe40003f4d000 */
[----:B------:R-:W-:-:S12]  /*25a0*/  DSETP.GEU.AND P1, PT, R4, R26, PT ;  /* 0x0000001a0400722a */ /* 0x000fd80003f2e000 */
[----:B------:R-:W-:-:S04]  /*25b0*/  @!P2 VIMNMX R35, PT, PT, R35, R32, PT ;  /* 0x000000202323a248 */ /* 0x000fc80003fe0100 */
[----:B------:R-:W-:-:S07]  /*25c0*/  SEL R35, R32, R35, !P1 ;  /* 0x0000002320237207 */ /* 0x000fce0004800000 */
.L_x_9:
[----:B------:R1:W-:Y:S01]  /*25d0*/  STG.E.U8 desc[UR10][R6.64+0x3], R35 ;  /* 0x0000032306007986 */ /* 0x0003e2000c10110a */
[----:B------:R-:W-:Y:S05]  /*25e0*/  @!P0 BRA `(.L_x_12) ;  /* 0xffffffdc003c8947 */ /* 0x000fea000383ffff */
.L_x_6:
[----:B------:R-:W-:Y:S05]  /*25f0*/  BSYNC.RECONVERGENT B0 ;  /* 0x0000000000007941 */ /* 0x000fea0003800200 */
.L_x_5:
[----:B------:R-:W4:Y:S01]  /*2600*/  LDCU UR7, c[0x0][0x38c] ;  /* 0x00007180ff0777ac */ /* 0x000f220008000800 */
[----:B------:R-:W-:-:S05]  /*2610*/  VIADD R2, R2, UR5 ;  /* 0x0000000502027c36 */ /* 0x000fca0008000000 */
[----:B----4-:R-:W-:-:S13]  /*2620*/  ISETP.GE.AND P0, PT, R2, UR7, PT ;  /* 0x0000000702007c0c */ /* 0x010fda000bf06270 */
[----:B------:R-:W-:Y:S05]  /*2630*/  @!P0 BRA `(.L_x_13) ;  /* 0xffffffdc00148947 */ /* 0x000fea000383ffff */
[----:B------:R-:W-:Y:S05]  /*2640*/  EXIT ;  /* 0x000000000000794d */ /* 0x000fea0003800000 */
.L_x_14:
[----:B------:R-:W-:-:S00]  /*2650*/  BRA `(.L_x_14) ;  /* 0xfffffffc00fc7947 */ /* 0x000fc0000383ffff */
[----:B------:R-:W-:-:S00]  /*2660*/  NOP ;  /* 0x0000000000007918 */ /* 0x000fc00000000000 */
        /* <DEDUP_REMOVED lines=9> */
.L_x_50:


//--------------------- .text._Z18invert_covariancesiPdS_ --------------------------
	.section	.text._Z18invert_covariancesiPdS_,"ax",@progbits
	.align	128
        .global         _Z18invert_covariancesiPdS_
        .type           _Z18invert_covariancesiPdS_,@function
        .size           _Z18invert_covariancesiPdS_,(.L_x_47 - _Z18invert_covariancesiPdS_)
        .other          _Z18invert_covariancesiPdS_,@"STO_CUDA_ENTRY STV_DEFAULT"
_Z18invert_covariancesiPdS_:
.text._Z18invert_covariancesiPdS_:
[----:B------:R-:W-:Y:S01]  /*0000*/  LDC R1, c[0x0][0x37c] ;  /* 0x0000df00ff017b82 */ /* 0x000fe20000000800 */
[----:B------:R-:W0:Y:S07]  /*0010*/  S2R R0, SR_TID.X ;  /* 0x0000000000007919 */ /* 0x000e2e0000002100 */
[----:B------:R-:W0:Y:S01]  /*0020*/  S2UR UR4, SR_CTAID.X ;  /* 0x00000000000479c3 */ /* 0x000e220000002500 */
[----:B------:R-:W1:Y:S07]  /*0030*/  LDCU UR5, c[0x0][0x380] ;  /* 0x00007000ff0577ac */ /* 0x000e6e0008000800 */
[----:B------:R-:W0:Y:S02]  /*0040*/  LDC R3, c[0x0][0x360] ;  /* 0x0000d800ff037b82 */ /* 0x000e240000000800 */
[----:B0-----:R-:W-:-:S05]  /*0050*/  IMAD R0, R3, UR4, R0 ;  /* 0x0000000403007c24 */ /* 0x001fca000f8e0200 */
[----:B-1----:R-:W-:-:S13]  /*0060*/  ISETP.GE.AND P0, PT, R0, UR5, PT ;  /* 0x0000000500007c0c */ /* 0x002fda000bf06270 */
[----:B------:R-:W-:Y:S05]  /*0070*/  @P0 EXIT ;  /* 0x000000000000094d */ /* 0x000fea0003800000 */
[----:B------:R-:W0:Y:S01]  /*0080*/  LDC.64 R4, c[0x0][0x388] ;  /* 0x0000e200ff047b82 */ /* 0x000e220000000a00 */
[----:B------:R-:W1:Y:S01]  /*0090*/  LDCU.64 UR4, c[0x0][0x358] ;  /* 0x00006b00ff0477ac */ /* 0x000e620008000a00 */
[----:B------:R-:W-:-:S04]  /*00a0*/  IMAD R0, R0, 0x9, RZ ;  /* 0x0000000900007824 */ /* 0x000fc800078e02ff */
[----:B0-----:R-:W-:-:S05]  /*00b0*/  IMAD.WIDE R4, R0, 0x8, R4 ;  /* 0x0000000800047825 */ /* 0x001fca00078e0204 */
[----:B-1----:R-:W2:Y:S04]  /*00c0*/  LDG.E.64 R20, desc[UR4][R4.64+0x28] ;  /* 0x0000280404147981 */ /* 0x002ea8000c1e1b00 */
[----:B------:R-:W2:Y:S04]  /*00d0*/  LDG.E.64 R6, desc[UR4][R4.64+0x30] ;  /* 0x0000300404067981 */ /* 0x000ea8000c1e1b00 */
[----:B------:R-:W3:Y:S04]  /*00e0*/  LDG.E.64 R12, desc[UR4][R4.64+0x38] ;  /* 0x00003804040c7981 */ /* 0x000ee8000c1e1b00 */
[----:B------:R-:W4:Y:S04]  /*00f0*/  LDG.E.64 R2, desc[UR4][R4.64+0x40] ;  /* 0x0000400404027981 */ /* 0x000f28000c1e1b00 */
[----:B------:R-:W4:Y:S04]  /*0100*/  LDG.E.64 R14, desc[UR4][R4.64+0x18] ;  /* 0x00001804040e7981 */ /* 0x000f28000c1e1b00 */
[----:B------:R-:W5:Y:S04]  /*0110*/  LDG.E.64 R18, desc[UR4][R4.64+0x20] ;  /* 0x0000200404127981 */ /* 0x000f68000c1e1b00 */
[----:B------:R-:W5:Y:S04]  /*0120*/  LDG.E.64 R16, desc[UR4][R4.64+0x8] ;  /* 0x0000080404107981 */ /* 0x000f68000c1e1b00 */
[----:B------:R-:W5:Y:S04]  /*0130*/  LDG.E.64 R10, desc[UR4][R4.64] ;  /* 0x00000004040a7981 */ /* 0x000f68000c1e1b00 */
[----:B------:R-:W5:Y:S01]  /*0140*/  LDG.E.64 R8, desc[UR4][R4.64+0x10] ;  /* 0x0000100404087981 */ /* 0x000f62000c1e1b00 */
[----:B------:R-:W-:Y:S01]  /*0150*/  UMOV UR6, 0xa0b5ed8d ;  /* 0xa0b5ed8d00067882 */ /* 0x000fe20000000000 */
[----:B------:R-:W-:Y:S01]  /*0160*/  UMOV UR7, 0x3eb0c6f7 ;  /* 0x3eb0c6f700077882 */ /* 0x000fe20000000000 */
[----:B--2---:R-:W-:-:S02]  /*0170*/  DMUL R22, R20, R6 ;  /* 0x0000000614167228 */ /* 0x004fc40000000000 */
[----:B---3--:R-:W-:-:S06]  /*0180*/  DMUL R20, R20, R12 ;  /* 0x0000000c14147228 */ /* 0x008fcc0000000000 */
[----:B----4-:R-:W-:Y:S02]  /*0190*/  DFMA R22, R2, R14, -R22 ;  /* 0x0000000e0216722b */ /* 0x010fe40000000816 */
[C---:B-----5:R-:W-:Y:S02]  /*01a0*/  DFMA R2, R18.reuse, R2, -R20 ;  /* 0x000000021202722b */ /* 0x060fe40000000814 */
[----:B------:R-:W-:-:S04]  /*01b0*/  DMUL R6, R18, R6 ;  /* 0x0000000612067228 */ /* 0x000fc80000000000 */
[----:B------:R-:W-:-:S04]  /*01c0*/  DMUL R16, R16, R22 ;  /* 0x0000001610107228 */ /* 0x000fc80000000000 */
[----:B------:R-:W-:-:S04]  /*01d0*/  DFMA R6, R12, R14, -R6 ;  /* 0x0000000e0c06722b */ /* 0x000fc80000000806 */
[----:B------:R-:W-:Y:S01]  /*01e0*/  DFMA R10, R10, R2, -R16 ;  /* 0x000000020a0a722b */ /* 0x000fe20000000810 */
[----:B------:R-:W0:Y:S07]  /*01f0*/  LDC.64 R12, c[0x0][0x390] ;  /* 0x0000e400ff0c7b82 */ /* 0x000e2e0000000a00 */
[----:B------:R-:W-:-:S08]  /*0200*/  DFMA R10, R8, R6, R10 ;  /* 0x00000006080a722b */ /* 0x000fd0000000000a */
[----:B------:R-:W-:Y:S01]  /*0210*/  DSETP.GEU.AND P0, PT, |R10|, UR6, PT ;  /* 0x000000060a007e2a */ /* 0x000fe2000bf0e200 */
[----:B0-----:R-:W-:-:S13]  /*0220*/  IMAD.WIDE R6, R0, 0x8, R12 ;  /* 0x0000000800067825 */ /* 0x001fda00078e020c */
[----:B------:R-:W-:Y:S05]  /*0230*/  @P0 BRA `(.L_x_15) ;  /* 0x0000000000280947 */ /* 0x000fea0003800000 */
[----:B------:R-:W-:Y:S04]  /*0240*/  STG.E.64 desc[UR4][R6.64], RZ ;  /* 0x000000ff06007986 */ /* 0x000fe8000c101b04 */
[----:B------:R-:W-:Y:S04]  /*0250*/  STG.E.64 desc[UR4][R6.64+0x8], RZ ;  /* 0x000008ff06007986 */ /* 0x000fe8000c101b04 */
[----:B------:R-:W-:Y:S04]  /*0260*/  STG.E.64 desc[UR4][R6.64+0x10], RZ ;  /* 0x000010ff06007986 */ /* 0x000fe8000c101b04 */
[----:B------:R-:W-:Y:S04]  /*0270*/  STG.E.64 desc[UR4][R6.64+0x18], RZ ;  /* 0x000018ff06007986 */ /* 0x000fe8000c101b04 */
[----:B------:R-:W-:Y:S04]  /*0280*/  STG.E.64 desc[UR4][R6.64+0x20], RZ ;  /* 0x000020ff06007986 */ /* 0x000fe8000c101b04 */
[----:B------:R-:W-:Y:S04]  /*0290*/  STG.E.64 desc[UR4][R6.64+0x28], RZ ;  /* 0x000028ff06007986 */ /* 0x000fe8000c101b04 */
[----:B------:R-:W-:Y:S04]  /*02a0*/  STG.E.64 desc[UR4][R6.64+0x30], RZ ;  /* 0x000030ff06007986 */ /* 0x000fe8000c101b04 */
[----:B------:R-:W-:Y:S04]  /*02b0*/  STG.E.64 desc[UR4][R6.64+0x38], RZ ;  /* 0x000038ff06007986 */ /* 0x000fe8000c101b04 */
[----:B------:R-:W-:Y:S01]  /*02c0*/  STG.E.64 desc[UR4][R6.64+0x40], RZ ;  /* 0x000040ff06007986 */ /* 0x000fe2000c101b04 */
[----:B------:R-:W-:Y:S05]  /*02d0*/  EXIT ;  /* 0x000000000000794d */ /* 0x000fea0003800000 */
.L_x_15:
[----:B------:R-:W0:Y:S01]  /*02e0*/  MUFU.RCP64H R9, R11 ;  /* 0x0000000b00097308 */ /* 0x000e220000001800 */
[----:B------:R-:W-:Y:S01]  /*02f0*/  VIADD R8, R11, 0x300402 ;  /* 0x003004020b087836 */ /* 0x000fe20000000000 */
[----:B------:R-:W-:Y:S04]  /*0300*/  BSSY.RECONVERGENT B0, `(.L_x_16) ;  /* 0x000000e000007945 */ /* 0x000fe80003800200 */
[----:B------:R-:W-:Y:S01]  /*0310*/  FSETP.GEU.AND P0, PT, |R8|, 5.8789094863358348022e-39, PT ;  /* 0x004004020800780b */ /* 0x000fe20003f0e200 */
[----:B0-----:R-:W-:-:S08]  /*0320*/  DFMA R12, -R10, R8, 1 ;  /* 0x3ff000000a0c742b */ /* 0x001fd00000000108 */
[----:B------:R-:W-:-:S08]  /*0330*/  DFMA R12, R12, R12, R12 ;  /* 0x0000000c0c0c722b */ /* 0x000fd0000000000c */
[----:B------:R-:W-:-:S08]  /*0340*/  DFMA R12, R8, R12, R8 ;  /* 0x0000000c080c722b */ /* 0x000fd00000000008 */
[----:B------:R-:W-:-:S08]  /*0350*/  DFMA R14, -R10, R12, 1 ;  /* 0x3ff000000a0e742b */ /* 0x000fd0000000010c */
[----:B------:R-:W-:Y:S01]  /*0360*/  DFMA R8, R12, R14, R12 ;  /* 0x0000000e0c08722b */ /* 0x000fe2000000000c */
[----:B------:R-:W-:Y:S10]  /*0370*/  @P0 BRA `(.L_x_17) ;  /* 0x0000000000180947 */ /* 0x000ff40003800000 */
[----:B------:R-:W-:-:S05]  /*0380*/  LOP3.LUT R0, R11, 0x7fffffff, RZ, 0xc0, !PT ;  /* 0x7fffffff0b007812 */ /* 0x000fca00078ec0ff */
[----:B------:R-:W-:Y:S01]  /*0390*/  VIADD R12, R0, 0xfff00000 ;  /* 0xfff00000000c7836 */ /* 0x000fe20000000000 */
[----:B------:R-:W-:-:S07]  /*03a0*/  MOV R0, 0x3c0 ;  /* 0x000003c000007802 */ /* 0x000fce0000000f00 */
[----:B------:R-:W-:Y:S05]  /*03b0*/  CALL.REL.NOINC `($__internal_0_$__cuda_sm20_dblrcp_rn_slowpath_v3) ;  /* 0x0000000400187944 */ /* 0x000fea0003c00000 */
[----:B------:R-:W-:Y:S01]  /*03c0*/  MOV R8, R10 ;  /* 0x0000000a00087202 */ /* 0x000fe20000000f00 */
[----:B------:R-:W-:-:S07]  /*03d0*/  IMAD.MOV.U32 R9, RZ, RZ, R11 ;  /* 0x000000ffff097224 */ /* 0x000fce00078e000b */
.L_x_17:
[----:B------:R-:W-:Y:S05]  /*03e0*/  BSYNC.RECONVERGENT B0 ;  /* 0x0000000000007941 */ /* 0x000fea0003800200 */
.L_x_16:
[----:B------:R-:W-:-:S07]  /*03f0*/  DMUL R2, R2, R8 ;  /* 0x0000000802027228 */ /* 0x000fce0000000000 */
[----:B------:R0:W-:Y:S04]  /*0400*/  STG.E.64 desc[UR4][R6.64], R2 ;  /* 0x0000000206007986 */ /* 0x0001e8000c101b04 */
[----:B------:R-:W2:Y:S04]  /*0410*/  LDG.E.64 R14, desc[UR4][R4.64+0x8] ;  /* 0x00000804040e7981 */ /* 0x000ea8000c1e1b00 */
[----:B------:R-:W2:Y:S04]  /*0420*/  LDG.E.64 R16, desc[UR4][R4.64+0x40] ;  /* 0x0000400404107981 */ /* 0x000ea8000c1e1b00 */
[----:B------:R-:W3:Y:S04]  /*0430*/  LDG.E.64 R10, desc[UR4][R4.64+0x10] ;  /* 0x00001004040a7981 */ /* 0x000ee8000c1e1b00 */
[----:B------:R-:W3:Y:S01]  /*0440*/  LDG.E.64 R12, desc[UR4][R4.64+0x38] ;  /* 0x00003804040c7981 */ /* 0x000ee2000c1e1b00 */
[----:B--2---:R-:W-:-:S08]  /*0450*/  DMUL R14, R14, R16 ;  /* 0x000000100e0e7228 */ /* 0x004fd00000000000 */
[----:B---3--:R-:W-:-:S08]  /*0460*/  DFMA R10, R10, R12, -R14 ;  /* 0x0000000c0a0a722b */ /* 0x008fd0000000080e */
[----:B------:R-:W-:-:S07]  /*0470*/  DMUL R10, R10, R8 ;  /* 0x000000080a0a7228 */ /* 0x000fce0000000000 */
[----:B------:R1:W-:Y:S04]  /*0480*/  STG.E.64 desc[UR4][R6.64+0x8], R10 ;  /* 0x0000080a06007986 */ /* 0x0003e8000c101b04 */
[----:B------:R-:W2:Y:S04]  /*0490*/  LDG.E.64 R14, desc[UR4][R4.64+0x10] ;  /* 0x00001004040e7981 */ /* 0x000ea8000c1e1b00 */
[----:B------:R-:W2:Y:S04]  /*04a0*/  LDG.E.64 R16, desc[UR4][R4.64+0x20] ;  /* 0x0000200404107981 */ /* 0x000ea8000c1e1b00 */
[----:B0-----:R-:W3:Y:S04]  /*04b0*/  LDG.E.64 R2, desc[UR4][R4.64+0x8] ;  /* 0x0000080404027981 */ /* 0x001ee8000c1e1b00 */
[----:B------:R-:W3:Y:S01]  /*04c0*/  LDG.E.64 R12, desc[UR4][R4.64+0x28] ;  /* 0x00002804040c7981 */ /* 0x000ee2000c1e1b00 */
[----:B--2---:R-:W-:-:S08]  /*04d0*/  DMUL R14, R14, R16 ;  /* 0x000000100e0e7228 */ /* 0x004fd00000000000 */
[----:B---3--:R-:W-:-:S08]  /*04e0*/  DFMA R2, R2, R12, -R14 ;  /* 0x0000000c0202722b */ /* 0x008fd0000000080e */
[----:B------:R-:W-:-:S07]  /*04f0*/  DMUL R2, R2, R8 ;  /* 0x0000000802027228 */ /* 0x000fce0000000000 */
[----:B------:R0:W-:Y:S04]  /*0500*/  STG.E.64 desc[UR4][R6.64+0x10], R2 ;  /* 0x0000100206007986 */ /* 0x0001e8000c101b04 */
[----:B------:R-:W2:Y:S04]  /*0510*/  LDG.E.64 R14, desc[UR4][R4.64+0x18] ;  /* 0x00001804040e7981 */ /* 0x000ea8000c1e1b00 */
[----:B------:R-:W2:Y:S04]  /*0520*/  LDG.E.64 R16, desc[UR4][R4.64+0x40] ;  /* 0x0000400404107981 */ /* 0x000ea8000c1e1b00 */
[----:B-1----:R-:W3:Y:S04]  /*0530*/  LDG.E.64 R10, desc[UR4][R4.64+0x28] ;  /* 0x00002804040a7981 */ /* 0x002ee8000c1e1b00 */
        /* <DEDUP_REMOVED lines=36> */
[----:B------:R-:W-:Y:S04]  /*0780*/  STG.E.64 desc[UR4][R6.64+0x38], R10 ;  /* 0x0000380a06007986 */ /* 0x000fe8000c101b04 */
[----:B------:R-:W2:Y:S04]  /*0790*/  LDG.E.64 R14, desc[UR4][R4.64+0x8] ;  /* 0x00000804040e7981 */ /* 0x000ea8000c1e1b00 */
[----:B------:R-:W2:Y:S04]  /*07a0*/  LDG.E.64 R16, desc[UR4][R4.64+0x18] ;  /* 0x0000180404107981 */ /* 0x000ea8000c1e1b00 */
[----:B0-----:R-:W3:Y:S04]  /*07b0*/  LDG.E.64 R2, desc[UR4][R4.64] ;  /* 0x0000000404027981 */ /* 0x001ee8000c1e1b00 */
[----:B------:R-:W3:Y:S01]  /*07c0*/  LDG.E.64 R12, desc[UR4][R4.64+0x20] ;  /* 0x00002004040c7981 */ /* 0x000ee2000c1e1b00 */
[----:B--2---:R-:W-:-:S08]  /*07d0*/  DMUL R14, R14, R16 ;  /* 0x000000100e0e7228 */ /* 0x004fd00000000000 */
[----:B---3--:R-:W-:-:S08]  /*07e0*/  DFMA R2, R2, R12, -R14 ;  /* 0x0000000c0202722b */ /* 0x008fd0000000080e */
[----:B------:R-:W-:-:S07]  /*07f0*/  DMUL R2, R2, R8 ;  /* 0x0000000802027228 */ /* 0x000fce0000000000 */
[----:B------:R-:W-:Y:S01]  /*0800*/  STG.E.64 desc[UR4][R6.64+0x40], R2 ;  /* 0x0000400206007986 */ /* 0x000fe2000c101b04 */
[----:B------:R-:W-:Y:S05]  /*0810*/  EXIT ;  /* 0x000000000000794d */ /* 0x000fea0003800000 */
        .weak           $__internal_0_$__cuda_sm20_dblrcp_rn_slowpath_v3
        .type           $__internal_0_$__cuda_sm20_dblrcp_rn_slowpath_v3,@function
        .size           $__internal_0_$__cuda_sm20_dblrcp_rn_slowpath_v3,(.L_x_47 - $__internal_0_$__cuda_sm20_dblrcp_rn_slowpath_v3)
$__internal_0_$__cuda_sm20_dblrcp_rn_slowpath_v3:
[----:B------:R-:W-:Y:S01]  /*0820*/  IMAD.MOV.U32 R8, RZ, RZ, R10 ;  /* 0x000000ffff087224 */ /* 0x000fe200078e000a */
[----:B------:R-:W-:Y:S01]  /*0830*/  MOV R9, R11 ;  /* 0x0000000b00097202 */ /* 0x000fe20000000f00 */
[----:B------:R-:W-:Y:S05]  /*0840*/  BSSY.RECONVERGENT B1, `(.L_x_18) ;  /* 0x0000024000017945 */ /* 0x000fea0003800200 */
[----:B------:R-:W-:-:S14]  /*0850*/  DSETP.GTU.AND P0, PT, |R8|, +INF , PT ;  /* 0x7ff000000800742a */ /* 0x000fdc0003f0c200 */
[----:B------:R-:W-:Y:S05]  /*0860*/  @P0 BRA `(.L_x_19) ;  /* 0x00000000007c0947 */ /* 0x000fea0003800000 */
[----:B------:R-:W-:-:S05]  /*0870*/  LOP3.LUT R13, R11, 0x7fffffff, RZ, 0xc0, !PT ;  /* 0x7fffffff0b0d7812 */ /* 0x000fca00078ec0ff */
[----:B------:R-:W-:-:S05]  /*0880*/  VIADD R10, R13, 0xffffffff ;  /* 0xffffffff0d0a7836 */ /* 0x000fca0000000000 */
[----:B------:R-:W-:-:S13]  /*0890*/  ISETP.GE.U32.AND P0, PT, R10, 0x7fefffff, PT ;  /* 0x7fefffff0a00780c */ /* 0x000fda0003f06070 */
[----:B------:R-:W-:Y:S02]  /*08a0*/  @P0 LOP3.LUT R11, R9, 0x7ff00000, RZ, 0x3c, !PT ;  /* 0x7ff00000090b0812 */ /* 0x000fe400078e3cff */
[----:B------:R-:W-:Y:S01]  /*08b0*/  @P0 MOV R10, RZ ;  /* 0x000000ff000a0202 */ /* 0x000fe20000000f00 */
[----:B------:R-:W-:Y:S06]  /*08c0*/  @P0 BRA `(.L_x_20) ;  /* 0x00000000006c0947 */ /* 0x000fec0003800000 */
[----:B------:R-:W-:-:S13]  /*08d0*/  ISETP.GE.U32.AND P0, PT, R13, 0x1000001, PT ;  /* 0x010000010d00780c */ /* 0x000fda0003f06070 */
[----:B------:R-:W-:Y:S05]  /*08e0*/  @!P0 BRA `(.L_x_21) ;  /* 0x0000000000348947 */ /* 0x000fea0003800000 */
[----:B------:R-:W-:Y:S01]  /*08f0*/  VIADD R11, R9, 0xc0200000 ;  /* 0xc0200000090b7836 */ /* 0x000fe20000000000 */
[----:B------:R-:W-:-:S03]  /*0900*/  MOV R10, R8 ;  /* 0x00000008000a7202 */ /* 0x000fc60000000f00 */
[----:B------:R-:W0:Y:S03]  /*0910*/  MUFU.RCP64H R13, R11 ;  /* 0x0000000b000d7308 */ /* 0x000e260000001800 */
[----:B0-----:R-:W-:-:S08]  /*0920*/  DFMA R14, -R10, R12, 1 ;  /* 0x3ff000000a0e742b */ /* 0x001fd0000000010c */
[----:B------:R-:W-:-:S08]  /*0930*/  DFMA R14, R14, R14, R14 ;  /* 0x0000000e0e0e722b */ /* 0x000fd0000000000e */
[----:B------:R-:W-:-:S08]  /*0940*/  DFMA R14, R12, R14, R12 ;  /* 0x0000000e0c0e722b */ /* 0x000fd0000000000c */
[----:B------:R-:W-:-:S08]  /*0950*/  DFMA R12, -R10, R14, 1 ;  /* 0x3ff000000a0c742b */ /* 0x000fd0000000010e */
[----:B------:R-:W-:-:S08]  /*0960*/  DFMA R12, R14, R12, R14 ;  /* 0x0000000c0e0c722b */ /* 0x000fd0000000000e */
[----:B------:R-:W-:-:S08]  /*0970*/  DMUL R12, R12, 2.2250738585072013831e-308 ;  /* 0x001000000c0c7828 */ /* 0x000fd00000000000 */
[----:B------:R-:W-:-:S08]  /*0980*/  DFMA R8, -R8, R12, 1 ;  /* 0x3ff000000808742b */ /* 0x000fd0000000010c */
[----:B------:R-:W-:-:S08]  /*0990*/  DFMA R8, R8, R8, R8 ;  /* 0x000000080808722b */ /* 0x000fd00000000008 */
[----:B------:R-:W-:Y:S01]  /*09a0*/  DFMA R10, R12, R8, R12 ;  /* 0x000000080c0a722b */ /* 0x000fe2000000000c */
[----:B------:R-:W-:Y:S10]  /*09b0*/  BRA `(.L_x_20) ;  /* 0x0000000000307947 */ /* 0x000ff40003800000 */
.L_x_21:
[----:B------:R-:W-:Y:S01]  /*09c0*/  DMUL R8, R8, 8.11296384146066816958e+31 ;  /* 0x4690000008087828 */ /* 0x000fe20000000000 */
[----:B------:R-:W-:-:S05]  /*09d0*/  IMAD.MOV.U32 R10, RZ, RZ, R12 ;  /* 0x000000ffff0a7224 */ /* 0x000fca00078e000c */
[----:B------:R-:W0:Y:S02]  /*09e0*/  MUFU.RCP64H R11, R9 ;  /* 0x00000009000b7308 */ /* 0x000e240000001800 */
[----:B0-----:R-:W-:-:S08]  /*09f0*/  DFMA R12, -R8, R10, 1 ;  /* 0x3ff00000080c742b */ /* 0x001fd0000000010a */
[----:B------:R-:W-:-:S08]  /*0a00*/  DFMA R12, R12, R12, R12 ;  /* 0x0000000c0c0c722b */ /* 0x000fd0000000000c */
[----:B------:R-:W-:-:S08]  /*0a10*/  DFMA R12, R10, R12, R10 ;  /* 0x0000000c0a0c722b */ /* 0x000fd0000000000a */
[----:B------:R-:W-:-:S08]  /*0a20*/  DFMA R10, -R8, R12, 1 ;  /* 0x3ff00000080a742b */ /* 0x000fd0000000010c */
[----:B------:R-:W-:-:S08]  /*0a30*/  DFMA R10, R12, R10, R12 ;  /* 0x0000000a0c0a722b */ /* 0x000fd0000000000c */
[----:B------:R-:W-:Y:S01]  /*0a40*/  DMUL R10, R10, 8.11296384146066816958e+31 ;  /* 0x469000000a0a7828 */ /* 0x000fe20000000000 */
[----:B------:R-:W-:Y:S10]  /*0a50*/  BRA `(.L_x_20) ;  /* 0x0000000000087947 */ /* 0x000ff40003800000 */
.L_x_19:
[----:B------:R-:W-:Y:S02]  /*0a60*/  LOP3.LUT R11, R9, 0x80000, RZ, 0xfc, !PT ;  /* 0x00080000090b7812 */ /* 0x000fe400078efcff */
[----:B------:R-:W-:-:S07]  /*0a70*/  MOV R10, R8 ;  /* 0x00000008000a7202 */ /* 0x000fce0000000f00 */
.L_x_20:
[----:B------:R-:W-:Y:S05]  /*0a80*/  BSYNC.RECONVERGENT B1 ;  /* 0x0000000000017941 */ /* 0x000fea0003800200 */
.L_x_18:
[----:B------:R-:W-:Y:S01]  /*0a90*/  IMAD.MOV.U32 R8, RZ, RZ, R0 ;  /* 0x000000ffff087224 */ /* 0x000fe200078e0000 */
[----:B------:R-:W-:-:S04]  /*0aa0*/  MOV R9, 0x0 ;  /* 0x0000000000097802 */ /* 0x000fc80000000f00 */
[----:B------:R-:W-:Y:S05]  /*0ab0*/  RET.REL.NODEC R8 `(_Z18invert_covariancesiPdS_) ;  /* 0xfffffff408507950 */ /* 0x000fea0003c3ffff */
.L_x_22:
        /* <DEDUP_REMOVED lines=12> */
.L_x_47:


//--------------------- .text._Z20finalize_covariancesiPdPi --------------------------
	.section	.text._Z20finalize_covariancesiPdPi,"ax",@progbits
	.align	128
        .global         _Z20finalize_covariancesiPdPi
        .type           _Z20finalize_covariancesiPdPi,@function
        .size           _Z20finalize_covariancesiPdPi,(.L_x_48 - _Z20finalize_covariancesiPdPi)
        .other          _Z20finalize_covariancesiPdPi,@"STO_CUDA_ENTRY STV_DEFAULT"
_Z20finalize_covariancesiPdPi:
.text._Z20finalize_covariancesiPdPi:
        /* <DEDUP_REMOVED lines=10> */
[----:B0-----:R-:W-:-:S06]  /*00a0*/  IMAD.WIDE R2, R0, 0x4, R2 ;  /* 0x0000000400027825 */ /* 0x001fcc00078e0202 */
[----:B-1----:R-:W2:Y:S02]  /*00b0*/  LDG.E R2, desc[UR4][R2.64] ;  /* 0x0000000402027981 */ /* 0x002ea4000c1e1900 */
[----:B--2---:R-:W-:-:S13]  /*00c0*/  ISETP.GE.AND P0, PT, R2, 0x2, PT ;  /* 0x000000020200780c */ /* 0x004fda0003f06270 */
[----:B------:R-:W-:Y:S05]  /*00d0*/  @!P0 BRA `(.L_x_23) ;  /* 0x0000000000b08947 */ /* 0x000fea0003800000 */
[----:B------:R-:W-:Y:S01]  /*00e0*/  VIADD R4, R2, 0xffffffff ;  /* 0xffffffff02047836 */ /* 0x000fe20000000000 */
[----:B------:R-:W-:Y:S05]  /*00f0*/  BSSY.RECONVERGENT B0, `(.L_x_24) ;  /* 0x0000011000007945 */ /* 0x000fea0003800200 */
[----:B------:R-:W0:Y:S08]  /*0100*/  I2F.F64.U32 R4, R4 ;  /* 0x0000000400047312 */ /* 0x000e300000201800 */
[----:B0-----:R-:W0:Y:S01]  /*0110*/  MUFU.RCP64H R3, R5 ;  /* 0x0000000500037308 */ /* 0x001e220000001800 */
[----:B------:R-:W-:-:S05]  /*0120*/  VIADD R2, R5, 0x300402 ;  /* 0x0030040205027836 */ /* 0x000fca0000000000 */
[----:B------:R-:W-:Y:S01]  /*0130*/  FSETP.GEU.AND P0, PT, |R2|, 5.8789094863358348022e-39, PT ;  /* 0x004004020200780b */ /* 0x000fe20003f0e200 */
[----:B0-----:R-:W-:-:S08]  /*0140*/  DFMA R6, -R4, R2, 1 ;  /* 0x3ff000000406742b */ /* 0x001fd00000000102 */
[----:B------:R-:W-:-:S08]  /*0150*/  DFMA R6, R6, R6, R6 ;  /* 0x000000060606722b */ /* 0x000fd00000000006 */
[----:B------:R-:W-:-:S08]  /*0160*/  DFMA R6, R2, R6, R2 ;  /* 0x000000060206722b */ /* 0x000fd00000000002 */
[----:B------:R-:W-:-:S08]  /*0170*/  DFMA R8, -R4, R6, 1 ;  /* 0x3ff000000408742b */ /* 0x000fd00000000106 */
[----:B------:R-:W-:Y:S01]  /*0180*/  DFMA R2, R6, R8, R6 ;  /* 0x000000080602722b */ /* 0x000fe20000000006 */
[----:B------:R-:W-:Y:S10]  /*0190*/  @P0 BRA `(.L_x_25) ;  /* 0x0000000000180947 */ /* 0x000ff40003800000 */
[----:B------:R-:W-:-:S04]  /*01a0*/  LOP3.LUT R2, R5, 0x7fffffff, RZ, 0xc0, !PT ;  /* 0x7fffffff05027812 */ /* 0x000fc800078ec0ff */
[----:B------:R-:W-:Y:S02]  /*01b0*/  IADD3 R8, PT, PT, R2, -0x100000, RZ ;  /* 0xfff0000002087810 */ /* 0x000fe40007ffe0ff */
[----:B------:R-:W-:-:S07]  /*01c0*/  MOV R2, 0x1e0 ;  /* 0x000001e000027802 */ /* 0x000fce0000000f00 */
[----:B------:R-:W-:Y:S05]  /*01d0*/  CALL.REL.NOINC `($__internal_1_$__cuda_sm20_dblrcp_rn_slowpath_v3) ;  /* 0x0000000000a47944 */ /* 0x000fea0003c00000 */
[----:B------:R-:W-:Y:S02]  /*01e0*/  IMAD.MOV.U32 R2, RZ, RZ, R6 ;  /* 0x000000ffff027224 */ /* 0x000fe400078e0006 */
[----:B------:R-:W-:-:S07]  /*01f0*/  IMAD.MOV.U32 R3, RZ, RZ, R7 ;  /* 0x000000ffff037224 */ /* 0x000fce00078e0007 */
.L_x_25:
[----:B------:R-:W-:Y:S05]  /*0200*/  BSYNC.RECONVERGENT B0 ;  /* 0x0000000000007941 */ /* 0x000fea0003800200 */
.L_x_24:
[----:B------:R-:W0:Y:S01]  /*0210*/  LDC.64 R4, c[0x0][0x388] ;  /* 0x0000e200ff047b82 */ /* 0x000e220000000a00 */
[----:B------:R-:W-:-:S04]  /*0220*/  IMAD R7, R0, 0x9, RZ ;  /* 0x0000000900077824 */ /* 0x000fc800078e02ff */
[----:B0-----:R-:W-:-:S05]  /*0230*/  IMAD.WIDE R4, R7, 0x8, R4 ;  /* 0x0000000807047825 */ /* 0x001fca00078e0204 */
[----:B------:R-:W2:Y:S04]  /*0240*/  LDG.E.64 R6, desc[UR4][R4.64] ;  /* 0x0000000404067981 */ /* 0x000ea8000c1e1b00 */
[----:B------:R-:W3:Y:S04]  /*0250*/  LDG.E.64 R8, desc[UR4][R4.64+0x8] ;  /* 0x0000080404087981 */ /* 0x000ee8000c1e1b00 */
[----:B------:R-:W4:Y:S04]  /*0260*/  LDG.E.64 R10, desc[UR4][R4.64+0x10] ;  /* 0x00001004040a7981 */ /* 0x000f28000c1e1b00 */
[----:B------:R-:W5:Y:S04]  /*0270*/  LDG.E.64 R12, desc[UR4][R4.64+0x20] ;  /* 0x00002004040c7981 */ /* 0x000f68000c1e1b00 */
[----:B------:R-:W5:Y:S04]  /*0280*/  LDG.E.64 R14, desc[UR4][R4.64+0x28] ;  /* 0x00002804040e7981 */ /* 0x000f68000c1e1b00 */
[----:B------:R-:W5:Y:S01]  /*0290*/  LDG.E.64 R16, desc[UR4][R4.64+0x40] ;  /* 0x0000400404107981 */ /* 0x000f62000c1e1b00 */
[----:B--2---:R-:W-:-:S02]  /*02a0*/  DMUL R6, R6, R2 ;  /* 0x0000000206067228 */ /* 0x004fc40000000000 */
[----:B---3--:R-:W-:-:S05]  /*02b0*/  DMUL R8, R8, R2 ;  /* 0x0000000208087228 */ /* 0x008fca0000000000 */
[----:B------:R-:W-:Y:S01]  /*02c0*/  STG.E.64 desc[UR4][R4.64], R6 ;  /* 0x0000000604007986 */ /* 0x000fe2000c101b04 */
[----:B----4-:R-:W-:-:S03]  /*02d0*/  DMUL R10, R10, R2 ;  /* 0x000000020a0a7228 */ /* 0x010fc60000000000 */
[----:B------:R-:W-:Y:S01]  /*02e0*/  STG.E.64 desc[UR4][R4.64+0x8], R8 ;  /* 0x0000080804007986 */ /* 0x000fe2000c101b04 */
[----:B-----5:R-:W-:-:S03]  /*02f0*/  DMUL R12, R12, R2 ;  /* 0x000000020c0c7228 */ /* 0x020fc60000000000 */
[----:B------:R-:W-:Y:S01]  /*0300*/  STG.E.64 desc[UR4][R4.64+0x18], R8 ;  /* 0x0000180804007986 */ /* 0x000fe2000c101b04 */
[----:B------:R-:W-:-:S03]  /*0310*/  DMUL R14, R14, R2 ;  /* 0x000000020e0e7228 */ /* 0x000fc60000000000 */
[----:B------:R-:W-:Y:S01]  /*0320*/  STG.E.64 desc[UR4][R4.64+0x10], R10 ;  /* 0x0000100a04007986 */ /* 0x000fe2000c101b04 */
[----:B------:R-:W-:-:S03]  /*0330*/  DMUL R16, R16, R2 ;  /* 0x0000000210107228 */ /* 0x000fc60000000000 */
[----:B------:R-:W-:Y:S04]  /*0340*/  STG.E.64 desc[UR4][R4.64+0x30], R10 ;  /* 0x0000300a04007986 */ /* 0x000fe8000c101b04 */
[----:B------:R-:W-:Y:S04]  /*0350*/  STG.E.64 desc[UR4][R4.64+0x20], R12 ;  /* 0x0000200c04007986 */ /* 0x000fe8000c101b04 */
[----:B------:R-:W-:Y:S04]  /*0360*/  STG.E.64 desc[UR4][R4.64+0x28], R14 ;  /* 0x0000280e04007986 */ /* 0x000fe8000c101b04 */
[----:B------:R-:W-:Y:S04]  /*0370*/  STG.E.64 desc[UR4][R4.64+0x38], R14 ;  /* 0x0000380e04007986 */ /* 0x000fe8000c101b04 */
[----:B------:R-:W-:Y:S01]  /*0380*/  STG.E.64 desc[UR4][R4.64+0x40], R16 ;  /* 0x0000401004007986 */ /* 0x000fe2000c101b04 */
[----:B------:R-:W-:Y:S05]  /*0390*/  EXIT ;  /* 0x000000000000794d */ /* 0x000fea0003800000 */
.L_x_23:
[----:B------:R-:W0:Y:S01]  /*03a0*/  LDC.64 R2, c[0x0][0x388] ;  /* 0x0000e200ff027b82 */ /* 0x000e220000000a00 */
[----:B------:R-:W-:-:S04]  /*03b0*/  IMAD R5, R0, 0x9, RZ ;  /* 0x0000000900057824 */ /* 0x000fc800078e02ff */
[----:B0-----:R-:W-:-:S05]  /*03c0*/  IMAD.WIDE R2, R5, 0x8, R2 ;  /* 0x0000000805027825 */ /* 0x001fca00078e0202 */
        /* <DEDUP_REMOVED lines=10> */
        .weak           $__internal_1_$__cuda_sm20_dblrcp_rn_slowpath_v3
        .type           $__internal_1_$__cuda_sm20_dblrcp_rn_slowpath_v3,@function
        .size           $__internal_1_$__cuda_sm20_dblrcp_rn_slowpath_v3,(.L_x_48 - $__internal_1_$__cuda_sm20_dblrcp_rn_slowpath_v3)
$__internal_1_$__cuda_sm20_dblrcp_rn_slowpath_v3:
[----:B------:R-:W-:Y:S01]  /*0470*/  DSETP.GTU.AND P0, PT, |R4|, +INF , PT ;  /* 0x7ff000000400742a */ /* 0x000fe20003f0c200 */
[----:B------:R-:W-:-:S13]  /*0480*/  BSSY.RECONVERGENT B1, `(.L_x_26) ;  /* 0x0000023000017945 */ /* 0x000fda0003800200 */
[----:B------:R-:W-:Y:S05]  /*0490*/  @P0 BRA `(.L_x_27) ;  /* 0x00000000007c0947 */ /* 0x000fea0003800000 */
[----:B------:R-:W-:-:S04]  /*04a0*/  LOP3.LUT R3, R5, 0x7fffffff, RZ, 0xc0, !PT ;  /* 0x7fffffff05037812 */ /* 0x000fc800078ec0ff */
[----:B------:R-:W-:-:S04]  /*04b0*/  IADD3 R6, PT, PT, R3, -0x1, RZ ;  /* 0xffffffff03067810 */ /* 0x000fc80007ffe0ff */
[----:B------:R-:W-:-:S13]  /*04c0*/  ISETP.GE.U32.AND P0, PT, R6, 0x7fefffff, PT ;  /* 0x7fefffff0600780c */ /* 0x000fda0003f06070 */
[----:B------:R-:W-:Y:S01]  /*04d0*/  @P0 LOP3.LUT R7, R5, 0x7ff00000, RZ, 0x3c, !PT ;  /* 0x7ff0000005070812 */ /* 0x000fe200078e3cff */
[----:B------:R-:W-:Y:S01]  /*04e0*/  @P0 IMAD.MOV.U32 R6, RZ, RZ, RZ ;  /* 0x000000ffff060224 */ /* 0x000fe200078e00ff */
[----:B------:R-:W-:Y:S06]  /*04f0*/  @P0 BRA `(.L_x_28) ;  /* 0x00000000006c0947 */ /* 0x000fec0003800000 */
[----:B------:R-:W-:-:S13]  /*0500*/  ISETP.GE.U32.AND P0, PT, R3, 0x1000001, PT ;  /* 0x010000010300780c */ /* 0x000fda0003f06070 */
[----:B------:R-:W-:Y:S05]  /*0510*/  @!P0 BRA `(.L_x_29) ;  /* 0x0000000000348947 */ /* 0x000fea0003800000 */
[----:B------:R-:W-:Y:S01]  /*0520*/  IADD3 R7, PT, PT, R5, -0x3fe00000, RZ ;  /* 0xc020000005077810 */ /* 0x000fe20007ffe0ff */
[----:B------:R-:W-:-:S03]  /*0530*/  IMAD.MOV.U32 R6, RZ, RZ, R4 ;  /* 0x000000ffff067224 */ /* 0x000fc600078e0004 */
        /* <DEDUP_REMOVED lines=11> */
.L_x_29:
[----:B------:R-:W-:Y:S01]  /*05f0*/  DMUL R4, R4, 8.11296384146066816958e+31 ;  /* 0x4690000004047828 */ /* 0x000fe20000000000 */
[----:B------:R-:W-:-:S05]  /*0600*/  MOV R6, R8 ;  /* 0x0000000800067202 */ /* 0x000fca0000000f00 */
        /* <DEDUP_REMOVED lines=8> */
.L_x_27:
[----:B------:R-:W-:Y:S01]  /*0690*/  LOP3.LUT R7, R5, 0x80000, RZ, 0xfc, !PT ;  /* 0x0008000005077812 */ /* 0x000fe200078efcff */
[----:B------:R-:W-:-:S07]  /*06a0*/  IMAD.MOV.U32 R6, RZ, RZ, R4 ;  /* 0x000000ffff067224 */ /* 0x000fce00078e0004 */
.L_x_28:
[----:B------:R-:W-:Y:S05]  /*06b0*/  BSYNC.RECONVERGENT B1 ;  /* 0x0000000000017941 */ /* 0x000fea0003800200 */
.L_x_26:
[----:B------:R-:W-:-:S04]  /*06c0*/  MOV R3, 0x0 ;  /* 0x0000000000037802 */ /* 0x000fc80000000f00 */
[----:B------:R-:W-:Y:S05]  /*06d0*/  RET.REL.NODEC R2 `(_Z20finalize_covariancesiPdPi) ;  /* 0xfffffff802487950 */ /* 0x000fea0003c3ffff */
.L_x_30:
        /* <DEDUP_REMOVED lines=10> */
.L_x_48:


//--------------------- .text._Z19compute_covariancesiPiP6float3PdS2_S2_S2_ --------------------------
	.section	.text._Z19compute_covariancesiPiP6float3PdS2_S2_S2_,"ax",@progbits
	.align	128
        .global         _Z19compute_covariancesiPiP6float3PdS2_S2_S2_
        .type           _Z19compute_covariancesiPiP6float3PdS2_S2_S2_,@function
        .size           _Z19compute_covariancesiPiP6float3PdS2_S2_S2_,(.L_x_53 - _Z19compute_covariancesiPiP6float3PdS2_S2_S2_)
        .other          _Z19compute_covariancesiPiP6float3PdS2_S2_S2_,@"STO_CUDA_ENTRY STV_DEFAULT"
_Z19compute_covariancesiPiP6float3PdS2_S2_S2_:
.text._Z19compute_covariancesiPiP6float3PdS2_S2_S2_:
[----:B------:R-:W-:Y:S01]  /*0000*/  LDC R1, c[0x0][0x37c] ;  /* 0x0000df00ff017b82 */ /* 0x000fe20000000800 */
[----:B------:R-:W0:Y:S01]  /*0010*/  S2R R13, SR_CTAID.X ;  /* 0x00000000000d7919 */ /* 0x000e220000002500 */
[----:B------:R-:W0:Y:S01]  /*0020*/  LDCU UR4, c[0x0][0x360] ;  /* 0x00006c00ff0477ac */ /* 0x000e220008000800 */
[----:B------:R-:W0:Y:S01]  /*0030*/  S2R R0, SR_TID.X ;  /* 0x0000000000007919 */ /* 0x000e220000002100 */
[----:B------:R-:W1:Y:S01]  /*0040*/  LDCU UR5, c[0x0][0x380] ;  /* 0x00007000ff0577ac */ /* 0x000e620008000800 */
[----:B0-----:R-:W-:-:S05]  /*0050*/  IMAD R13, R13, UR4, R0 ;  /* 0x000000040d0d7c24 */ /* 0x001fca000f8e0200 */
[----:B-1----:R-:W-:-:S13]  /*0060*/  ISETP.GE.AND P0, PT, R13, UR5, PT ;  /* 0x000000050d007c0c */ /* 0x002fda000bf06270 */
[----:B------:R-:W-:Y:S05]  /*0070*/  @P0 EXIT ;  /* 0x000000000000094d */ /* 0x000fea0003800000 */
[----:B------:R-:W0:Y:S01]  /*0080*/  LDC.64 R2, c[0x0][0x388] ;  /* 0x0000e200ff027b82 */ /* 0x000e220000000a00 */
[----:B------:R-:W1:Y:S07]  /*0090*/  LDCU.64 UR4, c[0x0][0x358] ;  /* 0x00006b00ff0477ac */ /* 0x000e6e0008000a00 */
[----:B------:R-:W2:Y:S08]  /*00a0*/  LDC.64 R4, c[0x0][0x390] ;  /* 0x0000e400ff047b82 */ /* 0x000eb00000000a00 */
[----:B------:R-:W3:Y:S01]  /*00b0*/  LDC.64 R6, c[0x0][0x398] ;  /* 0x0000e600ff067b82 */ /* 0x000ee20000000a00 */
[----:B0-----:R-:W-:-:S07]  /*00c0*/  IMAD.WIDE R2, R13, 0x4, R2 ;  /* 0x000000040d027825 */ /* 0x001fce00078e0202 */
[----:B------:R-:W0:Y:S01]  /*00d0*/  LDC.64 R8, c[0x0][0x3a0] ;  /* 0x0000e800ff087b82 */ /* 0x000e220000000a00 */
[----:B-1----:R1:W3:Y:S01]  /*00e0*/  LDG.E R0, desc[UR4][R2.64] ;  /* 0x0000000402007981 */ /* 0x0022e2000c1e1900 */
[----:B--2---:R-:W-:-:S06]  /*00f0*/  IMAD.WIDE R4, R13, 0xc, R4 ;  /* 0x0000000c0d047825 */ /* 0x004fcc00078e0204 */
[----:B------:R-:W2:Y:S01]  /*0100*/  LDC.64 R10, c[0x0][0x3a8] ;  /* 0x0000ea00ff0a7b82 */ /* 0x000ea20000000a00 */
[----:B------:R-:W4:Y:S04]  /*0110*/  LDG.E R18, desc[UR4][R4.64] ;  /* 0x0000000404127981 */ /* 0x000f28000c1e1900 */
[----:B------:R-:W5:Y:S03]  /*0120*/  LDG.E R19, desc[UR4][R4.64+0x4] ;  /* 0x0000040404137981 */ /* 0x000f66000c1e1900 */
[----:B-1----:R-:W1:Y:S01]  /*0130*/  LDC.64 R2, c[0x0][0x3b0] ;  /* 0x0000ec00ff027b82 */ /* 0x002e620000000a00 */
[----:B------:R-:W5:Y:S01]  /*0140*/  LDG.E R20, desc[UR4][R4.64+0x8] ;  /* 0x0000080404147981 */ /* 0x000f62000c1e1900 */
[----:B---3--:R-:W-:-:S04]  /*0150*/  IMAD.WIDE R6, R0, 0x8, R6 ;  /* 0x0000000800067825 */ /* 0x008fc800078e0206 */
[C---:B0-----:R-:W-:Y:S02]  /*0160*/  IMAD.WIDE R8, R0.reuse, 0x8, R8 ;  /* 0x0000000800087825 */ /* 0x041fe400078e0208 */
[----:B------:R-:W3:Y:S02]  /*0170*/  LDG.E.64 R6, desc[UR4][R6.64] ;  /* 0x0000000406067981 */ /* 0x000ee4000c1e1b00 */
[C---:B--2---:R-:W-:Y:S02]  /*0180*/  IMAD.WIDE R10, R0.reuse, 0x8, R10 ;  /* 0x00000008000a7825 */ /* 0x044fe400078e020a */
[----:B------:R-:W2:Y:S04]  /*0190*/  LDG.E.64 R8, desc[UR4][R8.64] ;  /* 0x0000000408087981 */ /* 0x000ea8000c1e1b00 */
[----:B------:R-:W2:Y:S01]  /*01a0*/  LDG.E.64 R10, desc[UR4][R10.64] ;  /* 0x000000040a0a7981 */ /* 0x000ea2000c1e1b00 */
[----:B----4-:R-:W3:Y:S08]  /*01b0*/  F2F.F64.F32 R12, R18 ;  /* 0x00000012000c7310 */ /* 0x010ef00000201800 */
[----:B-----5:R-:W2:Y:S08]  /*01c0*/  F2F.F64.F32 R14, R19 ;  /* 0x00000013000e7310 */ /* 0x020eb00000201800 */
[----:B------:R-:W0:Y:S01]  /*01d0*/  F2F.F64.F32 R16, R20 ;  /* 0x0000001400107310 */ /* 0x000e220000201800 */
[----:B------:R-:W-:-:S05]  /*01e0*/  LEA R21, R0, R0, 0x3 ;  /* 0x0000000000157211 */ /* 0x000fca00078e18ff */
[----:B-1----:R-:W-:Y:S01]  /*01f0*/  IMAD.WIDE R2, R21, 0x8, R2 ;  /* 0x0000000815027825 */ /* 0x002fe200078e0202 */
[----:B---3--:R-:W-:Y:S02]  /*0200*/  DADD R12, -R6, R12 ;  /* 0x00000000060c7229 */ /* 0x008fe4000000010c */
[----:B--2---:R-:W-:Y:S02]  /*0210*/  DADD R14, -R8, R14 ;  /* 0x00000000080e7229 */ /* 0x004fe4000000010e */
[----:B0-----:R-:W-:-:S04]  /*0220*/  DADD R16, -R10, R16 ;  /* 0x000000000a107229 */ /* 0x001fc80000000110 */
[C---:B------:R-:W-:Y:S02]  /*0230*/  DMUL R4, R12.reuse, R12 ;  /* 0x0000000c0c047228 */ /* 0x040fe40000000000 */
[-C--:B------:R-:W-:Y:S02]  /*0240*/  DMUL R6, R12, R14.reuse ;  /* 0x0000000e0c067228 */ /* 0x080fe40000000000 */
[----:B------:R-:W-:Y:S02]  /*0250*/  DMUL R8, R14, R14 ;  /* 0x0000000e0e087228 */ /* 0x000fe40000000000 */
[-C--:B------:R-:W-:Y:S01]  /*0260*/  DMUL R12, R12, R16.reuse ;  /* 0x000000100c0c7228 */ /* 0x080fe20000000000 */
[----:B------:R-:W-:Y:S01]  /*0270*/  REDG.E.ADD.F64.RN.STRONG.GPU desc[UR4][R2.64], R4 ;  /* 0x00000004020079a6 */ /* 0x000fe2000c12ff04 */
[-C--:B------:R-:W-:Y:S02]  /*0280*/  DMUL R14, R14, R16.reuse ;  /* 0x000000100e0e7228 */ /* 0x080fe40000000000 */
[----:B------:R-:W-:Y:S01]  /*0290*/  DMUL R16, R16, R16 ;  /* 0x0000001010107228 */ /* 0x000fe20000000000 */
[----:B------:R-:W-:Y:S04]  /*02a0*/  REDG.E.ADD.F64.RN.STRONG.GPU desc[UR4][R2.64+0x8], R6 ;  /* 0x00000806020079a6 */ /* 0x000fe8000c12ff04 */
[----:B------:R-:W-:Y:S04]  /*02b0*/  REDG.E.ADD.F64.RN.STRONG.GPU desc[UR4][R2.64+0x10], R12 ;  /* 0x0000100c020079a6 */ /* 0x000fe8000c12ff04 */
[----:B------:R-:W-:Y:S04]  /*02c0*/  REDG.E.ADD.F64.RN.STRONG.GPU desc[UR4][R2.64+0x20], R8 ;  /* 0x00002008020079a6 */ /* 0x000fe8000c12ff04 */
[----:B------:R-:W-:Y:S04]  /*02d0*/  REDG.E.ADD.F64.RN.STRONG.GPU desc[UR4][R2.64+0x28], R14 ;  /* 0x0000280e020079a6 */ /* 0x000fe8000c12ff04 */
[----:B------:R-:W-:Y:S01]  /*02e0*/  REDG.E.ADD.F64.RN.STRONG.GPU desc[UR4][R2.64+0x40], R16 ;  /* 0x00004010020079a6 */ /* 0x000fe2000c12ff04 */
[----:B------:R-:W-:Y:S05]  /*02f0*/  EXIT ;  /* 0x000000000000794d */ /* 0x000fea0003800000 */
.L_x_31:
        /* <DEDUP_REMOVED lines=16> */
.L_x_53:


//--------------------- .text._Z16compute_averagesiPdS_S_PiS_S_S_ --------------------------
	.section	.text._Z16compute_averagesiPdS_S_PiS_S_S_,"ax",@progbits
	.align	128
        .global         _Z16compute_averagesiPdS_S_PiS_S_S_
        .type           _Z16compute_averagesiPdS_S_PiS_S_S_,@function
        .size           _Z16compute_averagesiPdS_S_PiS_S_S_,(.L_x_49 - _Z16compute_averagesiPdS_S_PiS_S_S_)
        .other          _Z16compute_averagesiPdS_S_PiS_S_S_,@"STO_CUDA_ENTRY STV_DEFAULT"
_Z16compute_averagesiPdS_S_PiS_S_S_:
.text._Z16compute_averagesiPdS_S_PiS_S_S_:
        /* <DEDUP_REMOVED lines=10> */
[----:B0-----:R-:W-:-:S05]  /*00a0*/  IMAD.WIDE R2, R0, 0x4, R2 ;  /* 0x0000000400027825 */ /* 0x001fca00078e0202 */
[----:B-1----:R-:W2:Y:S02]  /*00b0*/  LDG.E R4, desc[UR4][R2.64] ;  /* 0x0000000402047981 */ /* 0x002ea4000c1e1900 */
[----:B--2---:R-:W-:-:S13]  /*00c0*/  ISETP.GE.AND P0, PT, R4, 0x1, PT ;  /* 0x000000010400780c */ /* 0x004fda0003f06270 */
[----:B------:R-:W-:Y:S05]  /*00d0*/  @!P0 BRA `(.L_x_32) ;  /* 0x0000000400588947 */ /* 0x000fea0003800000 */
[----:B------:R-:W0:Y:S02]  /*00e0*/  LDC.64 R6, c[0x0][0x388] ;  /* 0x0000e200ff067b82 */ /* 0x000e240000000a00 */
[----:B0-----:R-:W-:-:S06]  /*00f0*/  IMAD.WIDE R6, R0, 0x8, R6 ;  /* 0x0000000800067825 */ /* 0x001fcc00078e0206 */
[----:B------:R-:W2:Y:S01]  /*0100*/  LDG.E.64 R6, desc[UR4][R6.64] ;  /* 0x0000000406067981 */ /* 0x000ea2000c1e1b00 */
[----:B------:R-:W0:Y:S01]  /*0110*/  I2F.F64.U32 R4, R4 ;  /* 0x0000000400047312 */ /* 0x000e220000201800 */
[----:B------:R-:W-:Y:S01]  /*0120*/  IMAD.MOV.U32 R2, RZ, RZ, 0x1 ;  /* 0x00000001ff027424 */ /* 0x000fe200078e00ff */
[----:B------:R-:W-:Y:S06]  /*0130*/  BSSY.RECONVERGENT B0, `(.L_x_33) ;  /* 0x0000014000007945 */ /* 0x000fec0003800200 */
[----:B0-----:R-:W0:Y:S02]  /*0140*/  MUFU.RCP64H R3, R5 ;  /* 0x0000000500037308 */ /* 0x001e240000001800 */
[----:B0-----:R-:W-:-:S08]  /*0150*/  DFMA R8, -R4, R2, 1 ;  /* 0x3ff000000408742b */ /* 0x001fd00000000102 */
[----:B------:R-:W-:-:S08]  /*0160*/  DFMA R8, R8, R8, R8 ;  /* 0x000000080808722b */ /* 0x000fd00000000008 */
[----:B------:R-:W-:-:S08]  /*0170*/  DFMA R8, R2, R8, R2 ;  /* 0x000000080208722b */ /* 0x000fd00000000002 */
[----:B------:R-:W-:-:S08]  /*0180*/  DFMA R2, -R4, R8, 1 ;  /* 0x3ff000000402742b */ /* 0x000fd00000000108 */
[----:B------:R-:W-:-:S08]  /*0190*/  DFMA R2, R8, R2, R8 ;  /* 0x000000020802722b */ /* 0x000fd00000000008 */
[----:B--2---:R-:W-:Y:S01]  /*01a0*/  DMUL R8, R6, R2 ;  /* 0x0000000206087228 */ /* 0x004fe20000000000 */
[----:B------:R-:W-:-:S07]  /*01b0*/  FSETP.GEU.AND P1, PT, |R7|, 6.5827683646048100446e-37, PT ;  /* 0x036000000700780b */ /* 0x000fce0003f2e200 */
[----:B------:R-:W-:-:S08]  /*01c0*/  DFMA R10, -R4, R8, R6 ;  /* 0x00000008040a722b */ /* 0x000fd00000000106 */
[----:B------:R-:W-:-:S10]  /*01d0*/  DFMA R2, R2, R10, R8 ;  /* 0x0000000a0202722b */ /* 0x000fd40000000008 */
[----:B------:R-:W-:-:S05]  /*01e0*/  FFMA R8, RZ, R5, R3 ;  /* 0x00000005ff087223 */ /* 0x000fca0000000003 */
[----:B------:R-:W-:-:S13]  /*01f0*/  FSETP.GT.AND P0, PT, |R8|, 1.469367938527859385e-39, PT ;  /* 0x001000000800780b */ /* 0x000fda0003f04200 */
[----:B------:R-:W-:Y:S05]  /*0200*/  @P0 BRA P1, `(.L_x_34) ;  /* 0x0000000000180947 */ /* 0x000fea0000800000 */
[----:B------:R-:W-:Y:S01]  /*0210*/  IMAD.MOV.U32 R10, RZ, RZ, R6 ;  /* 0x000000ffff0a7224 */ /* 0x000fe200078e0006 */
[----:B------:R-:W-:Y:S01]  /*0220*/  MOV R12, 0x270 ;  /* 0x00000270000c7802 */ /* 0x000fe20000000f00 */
[----:B------:R-:W-:Y:S02]  /*0230*/  IMAD.MOV.U32 R11, RZ, RZ, R7 ;  /* 0x000000ffff0b7224 */ /* 0x000fe400078e0007 */
[----:B------:R-:W-:Y:S02]  /*0240*/  IMAD.MOV.U32 R8, RZ, RZ, R4 ;  /* 0x000000ffff087224 */ /* 0x000fe400078e0004 */
[----:B------:R-:W-:-:S07]  /*0250*/  IMAD.MOV.U32 R9, RZ, RZ, R5 ;  /* 0x000000ffff097224 */ /* 0x000fce00078e0005 */
[----:B------:R-:W-:Y:S05]  /*0260*/  CALL.REL.NOINC `($__internal_2_$__cuda_sm20_div_rn_f64_full) ;  /* 0x00000004001c7944 */ /* 0x000fea0003c00000 */
.L_x_34:
[----:B------:R-:W-:Y:S05]  /*0270*/  BSYNC.RECONVERGENT B0 ;  /* 0x0000000000007941 */ /* 0x000fea0003800200 */
.L_x_33:
[----:B------:R-:W0:Y:S08]  /*0280*/  LDC.64 R6, c[0x0][0x3a8] ;  /* 0x0000ea00ff067b82 */ /* 0x000e300000000a00 */
[----:B------:R-:W1:Y:S01]  /*0290*/  LDC.64 R8, c[0x0][0x390] ;  /* 0x0000e400ff087b82 */ /* 0x000e620000000a00 */
[----:B0-----:R-:W-:-:S05]  /*02a0*/  IMAD.WIDE R6, R0, 0x8, R6 ;  /* 0x0000000800067825 */ /* 0x001fca00078e0206 */
[----:B------:R0:W-:Y:S01]  /*02b0*/  STG.E.64 desc[UR4][R6.64], R2 ;  /* 0x0000000206007986 */ /* 0x0001e2000c101b04 */
[----:B-1----:R-:W-:-:S06]  /*02c0*/  IMAD.WIDE R8, R0, 0x8, R8 ;  /* 0x0000000800087825 */ /* 0x002fcc00078e0208 */
[----:B------:R-:W2:Y:S01]  /*02d0*/  LDG.E.64 R8, desc[UR4][R8.64] ;  /* 0x0000000408087981 */ /* 0x000ea2000c1e1b00 */
[----:B------:R-:W1:Y:S01]  /*02e0*/  MUFU.RCP64H R11, R5 ;  /* 0x00000005000b7308 */ /* 0x000e620000001800 */
[----:B------:R-:W-:Y:S01]  /*02f0*/  IMAD.MOV.U32 R10, RZ, RZ, 0x1 ;  /* 0x00000001ff0a7424 */ /* 0x000fe200078e00ff */
[----:B------:R-:W-:Y:S05]  /*0300*/  BSSY.RECONVERGENT B0, `(.L_x_35) ;  /* 0x0000013000007945 */ /* 0x000fea0003800200 */
[----:B-1----:R-:W-:-:S08]  /*0310*/  DFMA R12, -R4, R10, 1 ;  /* 0x3ff00000040c742b */ /* 0x002fd0000000010a */
[----:B------:R-:W-:-:S08]  /*0320*/  DFMA R12, R12, R12, R12 ;  /* 0x0000000c0c0c722b */ /* 0x000fd0000000000c */
[----:B------:R-:W-:-:S08]  /*0330*/  DFMA R12, R10, R12, R10 ;  /* 0x0000000c0a0c722b */ /* 0x000fd0000000000a */
[----:B------:R-:W-:-:S08]  /*0340*/  DFMA R10, -R4, R12, 1 ;  /* 0x3ff00000040a742b */ /* 0x000fd0000000010c */
[----:B------:R-:W-:-:S08]  /*0350*/  DFMA R14, R12, R10, R12 ;  /* 0x0000000a0c0e722b */ /* 0x000fd0000000000c */
[----:B--2---:R-:W-:Y:S01]  /*0360*/  DMUL R10, R14, R8 ;  /* 0x000000080e0a7228 */ /* 0x004fe20000000000 */
[----:B------:R-:W-:-:S07]  /*0370*/  FSETP.GEU.AND P1, PT, |R9|, 6.5827683646048100446e-37, PT ;  /* 0x036000000900780b */ /* 0x000fce0003f2e200 */
[----:B------:R-:W-:-:S08]  /*0380*/  DFMA R12, -R4, R10, R8 ;  /* 0x0000000a040c722b */ /* 0x000fd00000000108 */
[----:B0-----:R-:W-:-:S10]  /*0390*/  DFMA R2, R14, R12, R10 ;  /* 0x0000000c0e02722b */ /* 0x001fd4000000000a */
        /* <DEDUP_REMOVED lines=9> */
.L_x_36:
[----:B------:R-:W-:Y:S05]  /*0430*/  BSYNC.RECONVERGENT B0 ;  /* 0x0000000000007941 */ /* 0x000fea0003800200 */
.L_x_35:
        /* <DEDUP_REMOVED lines=22> */
[----:B------:R-:W-:Y:S01]  /*05a0*/  MOV R8, R4 ;  /* 0x0000000400087202 */ /* 0x000fe20000000f00 */
[----:B------:R-:W-:Y:S01]  /*05b0*/  IMAD.MOV.U32 R11, RZ, RZ, R9 ;  /* 0x000000ffff0b7224 */ /* 0x000fe200078e0009 */
[----:B------:R-:W-:Y:S01]  /*05c0*/  MOV R12, 0x5f0 ;  /* 0x000005f0000c7802 */ /* 0x000fe20000000f00 */
[----:B------:R-:W-:-:S07]  /*05d0*/  IMAD.MOV.U32 R9, RZ, RZ, R5 ;  /* 0x000000ffff097224 */ /* 0x000fce00078e0005 */
[----:B------:R-:W-:Y:S05]  /*05e0*/  CALL.REL.NOINC `($__internal_2_$__cuda_sm20_div_rn_f64_full) ;  /* 0x00000000003c7944 */ /* 0x000fea0003c00000 */
.L_x_38:
[----:B------:R-:W-:Y:S05]  /*05f0*/  BSYNC.RECONVERGENT B0 ;  /* 0x0000000000007941 */ /* 0x000fea0003800200 */
.L_x_37:
[----:B------:R-:W0:Y:S02]  /*0600*/  LDC.64 R4, c[0x0][0x3b8] ;  /* 0x0000ee00ff047b82 */ /* 0x000e240000000a00 */
[----:B0-----:R-:W-:-:S05]  /*0610*/  IMAD.WIDE R4, R0, 0x8, R4 ;  /* 0x0000000800047825 */ /* 0x001fca00078e0204 */
[----:B------:R-:W-:Y:S01]  /*0620*/  STG.E.64 desc[UR4][R4.64], R2 ;  /* 0x0000000204007986 */ /* 0x000fe2000c101b04 */
[----:B------:R-:W-:Y:S05]  /*0630*/  EXIT ;  /* 0x000000000000794d */ /* 0x000fea0003800000 */
.L_x_32:
[----:B------:R-:W0:Y:S08]  /*0640*/  LDC.64 R2, c[0x0][0x3a8] ;  /* 0x0000ea00ff027b82 */ /* 0x000e300000000a00 */
[----:B------:R-:W1:Y:S08]  /*0650*/  LDC.64 R4, c[0x0][0x3b0] ;  /* 0x0000ec00ff047b82 */ /* 0x000e700000000a00 */
[----:B------:R-:W2:Y:S01]  /*0660*/  LDC.64 R6, c[0x0][0x3b8] ;  /* 0x0000ee00ff067b82 */ /* 0x000ea20000000a00 */
[----:B0-----:R-:W-:-:S05]  /*0670*/  IMAD.WIDE R2, R0, 0x8, R2 ;  /* 0x0000000800027825 */ /* 0x001fca00078e0202 */
[----:B------:R-:W-:Y:S01]  /*0680*/  STG.E.64 desc[UR4][R2.64], RZ ;  /* 0x000000ff02007986 */ /* 0x000fe2000c101b04 */
[----:B-1----:R-:W-:-:S05]  /*0690*/  IMAD.WIDE R4, R0, 0x8, R4 ;  /* 0x0000000800047825 */ /* 0x002fca00078e0204 */
[----:B------:R-:W-:Y:S01]  /*06a0*/  STG.E.64 desc[UR4][R4.64], RZ ;  /* 0x000000ff04007986 */ /* 0x000fe2000c101b04 */
[----:B--2---:R-:W-:-:S05]  /*06b0*/  IMAD.WIDE R6, R0, 0x8, R6 ;  /* 0x0000000800067825 */ /* 0x004fca00078e0206 */
[----:B------:R-:W-:Y:S01]  /*06c0*/  STG.E.64 desc[UR4][R6.64], RZ ;  /* 0x000000ff06007986 */ /* 0x000fe2000c101b04 */
[----:B------:R-:W-:Y:S05]  /*06d0*/  EXIT ;  /* 0x000000000000794d */ /* 0x000fea0003800000 */
        .weak           $__internal_2_$__cuda_sm20_div_rn_f64_full
        .type           $__internal_2_$__cuda_sm20_div_rn_f64_full,@function
        .size           $__internal_2_$__cuda_sm20_div_rn_f64_full,(.L_x_49 - $__internal_2_$__cuda_sm20_div_rn_f64_full)
$__internal_2_$__cuda_sm20_div_rn_f64_full:
[C---:B------:R-:W-:Y:S01]  /*06e0*/  FSETP.GEU.AND P0, PT, |R9|.reuse, 1.469367938527859385e-39, PT ;  /* 0x001000000900780b */ /* 0x040fe20003f0e200 */
[----:B------:R-:W-:Y:S01]  /*06f0*/  IMAD.MOV.U32 R18, RZ, RZ, 0x1 ;  /* 0x00000001ff127424 */ /* 0x000fe200078e00ff */
[----:B------:R-:W-:Y:S01]  /*0700*/  LOP3.LUT R6, R9, 0x800fffff, RZ, 0xc0, !PT ;  /* 0x800fffff09067812 */ /* 0x000fe200078ec0ff */
[----:B------:R-:W-:Y:S01]  /*0710*/  BSSY.RECONVERGENT B1, `(.L_x_39) ;  /* 0x0000055000017945 */ /* 0x000fe20003800200 */
[C---:B------:R-:W-:Y:S02]  /*0720*/  FSETP.GEU.AND P2, PT, |R11|.reuse, 1.469367938527859385e-39, PT ;  /* 0x001000000b00780b */ /* 0x040fe40003f4e200 */
[----:B------:R-:W-:Y:S01]  /*0730*/  LOP3.LUT R7, R6, 0x3ff00000, RZ, 0xfc, !PT ;  /* 0x3ff0000006077812 */ /* 0x000fe200078efcff */
[----:B------:R-:W-:Y:S01]  /*0740*/  IMAD.MOV.U32 R6, RZ, RZ, R8 ;  /* 0x000000ffff067224 */ /* 0x000fe200078e0008 */
[----:B------:R-:W-:Y:S02]  /*0750*/  LOP3.LUT R13, R11, 0x7ff00000, RZ, 0xc0, !PT ;  /* 0x7ff000000b0d7812 */ /* 0x000fe400078ec0ff */
[----:B------:R-:W-:-:S03]  /*0760*/  LOP3.LUT R16, R9, 0x7ff00000, RZ, 0xc0, !PT ;  /* 0x7ff0000009107812 */ /* 0x000fc600078ec0ff */
[----:B------:R-:W-:Y:S01]  /*0770*/  @!P0 DMUL R6, R8, 8.98846567431157953865e+307 ;  /* 0x7fe0000008068828 */ /* 0x000fe20000000000 */
[----:B------:R-:W-:-:S03]  /*0780*/  ISETP.GE.U32.AND P1, PT, R13, R16, PT ;  /* 0x000000100d00720c */ /* 0x000fc60003f26070 */
[----:B------:R-:W-:Y:S01]  /*0790*/  @!P2 LOP3.LUT R14, R9, 0x7ff00000, RZ, 0xc0, !PT ;  /* 0x7ff00000090ea812 */ /* 0x000fe200078ec0ff */
[----:B------:R-:W-:Y:S01]  /*07a0*/  @!P2 IMAD.MOV.U32 R20, RZ, RZ, RZ ;  /* 0x000000ffff14a224 */ /* 0x000fe200078e00ff */
[----:B------:R-:W0:Y:S02]  /*07b0*/  MUFU.RCP64H R19, R7 ;  /* 0x0000000700137308 */ /* 0x000e240000001800 */
[----:B------:R-:W-:Y:S01]  /*07c0*/  @!P2 ISETP.GE.U32.AND P3, PT, R13, R14, PT ;  /* 0x0000000e0d00a20c */ /* 0x000fe20003f66070 */
[----:B------:R-:W-:-:S05]  /*07d0*/  IMAD.MOV.U32 R14, RZ, RZ, 0x1ca00000 ;  /* 0x1ca00000ff0e7424 */ /* 0x000fca00078e00ff */
[----:B------:R-:W-:-:S04]  /*07e0*/  @!P2 SEL R15, R14, 0x63400000, !P3 ;  /* 0x634000000e0fa807 */ /* 0x000fc80005800000 */
[----:B------:R-:W-:-:S04]  /*07f0*/  @!P2 LOP3.LUT R15, R15, 0x80000000, R11, 0xf8, !PT ;  /* 0x800000000f0fa812 */ /* 0x000fc800078ef80b */
[----:B------:R-:W-:Y:S01]  /*0800*/  @!P2 LOP3.LUT R21, R15, 0x100000, RZ, 0xfc, !PT ;  /* 0x001000000f15a812 */ /* 0x000fe200078efcff */
[----:B0-----:R-:W-:-:S08]  /*0810*/  DFMA R2, R18, -R6, 1 ;  /* 0x3ff000001202742b */ /* 0x001fd00000000806 */
[----:B------:R-:W-:-:S08]  /*0820*/  DFMA R2, R2, R2, R2 ;  /* 0x000000020202722b */ /* 0x000fd00000000002 */
[----:B------:R-:W-:Y:S01]  /*0830*/  DFMA R18, R18, R2, R18 ;  /* 0x000000021212722b */ /* 0x000fe20000000012 */
[----:B------:R-:W-:Y:S01]  /*0840*/  SEL R3, R14, 0x63400000, !P1 ;  /* 0x634000000e037807 */ /* 0x000fe20004800000 */
[----:B------:R-:W-:-:S03]  /*0850*/  IMAD.MOV.U32 R2, RZ, RZ, R10 ;  /* 0x000000ffff027224 */ /* 0x000fc600078e000a */
[----:B------:R-:W-:-:S03]  /*0860*/  LOP3.LUT R3, R3, 0x800fffff, R11, 0xf8, !PT ;  /* 0x800fffff03037812 */ /* 0x000fc600078ef80b */
[----:B------:R-:W-:-:S03]  /*0870*/  DFMA R22, R18, -R6, 1 ;  /* 0x3ff000001216742b */ /* 0x000fc60000000806 */
[----:B------:R-:W-:-:S05]  /*0880*/  @!P2 DFMA R2, R2, 2, -R20 ;  /* 0x400000000202a82b */ /* 0x000fca0000000814 */
[----:B------:R-:W-:Y:S01]  /*0890*/  DFMA R18, R18, R22, R18 ;  /* 0x000000161212722b */ /* 0x000fe20000000012 */
[----:B------:R-:W-:Y:S02]  /*08a0*/  IMAD.MOV.U32 R23, RZ, RZ, R13 ;  /* 0x000000ffff177224 */ /* 0x000fe400078e000d */
[----:B------:R-:W-:Y:S01]  /*08b0*/  IMAD.MOV.U32 R22, RZ, RZ, R16 ;  /* 0x000000ffff167224 */ /* 0x000fe200078e0010 */
[----:B------:R-:W-:Y:S02]  /*08c0*/  @!P0 LOP3.LUT R22, R7, 0x7ff00000, RZ, 0xc0, !PT ;  /* 0x7ff0000007168812 */ /* 0x000fe400078ec0ff */
[----:B------:R-:W-:Y:S02]  /*08d0*/  @!P2 LOP3.LUT R23, R3, 0x7ff00000, RZ, 0xc0, !PT ;  /* 0x7ff000000317a812 */ /* 0x000fe400078ec0ff */
[----:B------:R-:W-:Y:S01]  /*08e0*/  DMUL R20, R18, R2 ;  /* 0x0000000212147228 */ /* 0x000fe20000000000 */
[----:B------:R-:W-:Y:S02]  /*08f0*/  IADD3 R24, PT, PT, R22, -0x1, RZ ;  /* 0xffffffff16187810 */ /* 0x000fe40007ffe0ff */
[----:B------:R-:W-:-:S05]  /*0900*/  VIADD R15, R23, 0xffffffff ;  /* 0xffffffff170f7836 */ /* 0x000fca0000000000 */
[----:B------:R-:W-:Y:S01]  /*0910*/  DFMA R16, R20, -R6, R2 ;  /* 0x800000061410722b */ /* 0x000fe20000000002 */
[----:B------:R-:W-:-:S04]  /*0920*/  ISETP.GT.U32.AND P0, PT, R15, 0x7feffffe, PT ;  /* 0x7feffffe0f00780c */ /* 0x000fc80003f04070 */
[----:B------:R-:W-:-:S03]  /*0930*/  ISETP.GT.U32.OR P0, PT, R24, 0x7feffffe, P0 ;  /* 0x7feffffe1800780c */ /* 0x000fc60000704470 */
[----:B------:R-:W-:-:S10]  /*0940*/  DFMA R16, R18, R16, R20 ;  /* 0x000000101210722b */ /* 0x000fd40000000014 */
[----:B------:R-:W-:Y:S05]  /*0950*/  @P0 BRA `(.L_x_40) ;  /* 0x00000000006c0947 */ /* 0x000fea0003800000 */
[----:B------:R-:W-:-:S04]  /*0960*/  LOP3.LUT R18, R9, 0x7ff00000, RZ, 0xc0, !PT ;  /* 0x7ff0000009127812 */ /* 0x000fc800078ec0ff */
[CC--:B------:R-:W-:Y:S02]  /*0970*/  VIADDMNMX R10, R13.reuse, -R18.reuse, 0xb9600000, !PT ;  /* 0xb96000000d0a7446 */ /* 0x0c0fe40007800912 */
[----:B------:R-:W-:Y:S02]  /*0980*/  ISETP.GE.U32.AND P0, PT, R13, R18, PT ;  /* 0x000000120d00720c */ /* 0x000fe40003f06070 */
[----:B------:R-:W-:Y:S02]  /*0990*/  VIMNMX R10, PT, PT, R10, 0x46a00000, PT ;  /* 0x46a000000a0a7848 */ /* 0x000fe40003fe0100 */
[----:B------:R-:W-:-:S05]  /*09a0*/  SEL R13, R14, 0x63400000, !P0 ;  /* 0x634000000e0d7807 */ /* 0x000fca0004000000 */
[----:B------:R-:W-:Y:S02]  /*09b0*/  IMAD.IADD R13, R10, 0x1, -R13 ;  /* 0x000000010a0d7824 */ /* 0x000fe400078e0a0d */
[----:B------:R-:W-:Y:S02]  /*09c0*/  IMAD.MOV.U32 R10, RZ, RZ, RZ ;  /* 0x000000ffff0a7224 */ /* 0x000fe400078e00ff */
[----:B------:R-:W-:-:S06]  /*09d0*/  VIADD R11, R13, 0x7fe00000 ;  /* 0x7fe000000d0b7836 */ /* 0x000fcc0000000000 */
[----:B------:R-:W-:-:S10]  /*09e0*/  DMUL R14, R16, R10 ;  /* 0x0000000a100e7228 */ /* 0x000fd40000000000 */
[----:B------:R-:W-:-:S13]  /*09f0*/  FSETP.GTU.AND P0, PT, |R15|, 1.469367938527859385e-39, PT ;  /* 0x001000000f00780b */ /* 0x000fda0003f0c200 */
[----:B------:R-:W-:Y:S05]  /*0a00*/  @P0 BRA `(.L_x_41) ;  /* 0x0000000000940947 */ /* 0x000fea0003800000 */
[----:B------:R-:W-:Y:S01]  /*0a10*/  DFMA R2, R16, -R6, R2 ;  /* 0x800000061002722b */ /* 0x000fe20000000002 */
[----:B------:R-:W-:-:S09]  /*0a20*/  IMAD.MOV.U32 R10, RZ, RZ, RZ ;  /* 0x000000ffff0a7224 */ /* 0x000fd200078e00ff */
[C---:B------:R-:W-:Y:S02]  /*0a30*/  FSETP.NEU.AND P0, PT, R3.reuse, RZ, PT ;  /* 0x000000ff0300720b */ /* 0x040fe40003f0d000 */
[----:B------:R-:W-:-:S04]  /*0a40*/  LOP3.LUT R9, R3, 0x80000000, R9, 0x48, !PT ;  /* 0x8000000003097812 */ /* 0x000fc800078e4809 */
[----:B------:R-:W-:-:S07]  /*0a50*/  LOP3.LUT R11, R9, R11, RZ, 0xfc, !PT ;  /* 0x0000000b090b7212 */ /* 0x000fce00078efcff */
[----:B------:R-:W-:Y:S05]  /*0a60*/  @!P0 BRA `(.L_x_41) ;  /* 0x00000000007c8947 */ /* 0x000fea0003800000 */
[----:B------:R-:W-:Y:S01]  /*0a70*/  IMAD.MOV R3, RZ, RZ, -R13 ;  /* 0x000000ffff037224 */ /* 0x000fe200078e0a0d */
[----:B------:R-:W-:Y:S01]  /*0a80*/  DMUL.RP R10, R16, R10 ;  /* 0x0000000a100a7228 */ /* 0x000fe20000008000 */
[----:B------:R-:W-:-:S06]  /*0a90*/  IMAD.MOV.U32 R2, RZ, RZ, RZ ;  /* 0x000000ffff027224 */ /* 0x000fcc00078e00ff */
[----:B------:R-:W-:-:S03]  /*0aa0*/  DFMA R2, R14, -R2, R16 ;  /* 0x800000020e02722b */ /* 0x000fc60000000010 */
[----:B------:R-:W-:-:S03]  /*0ab0*/  LOP3.LUT R9, R11, R9, RZ, 0x3c, !PT ;  /* 0x000000090b097212 */ /* 0x000fc600078e3cff */
[----:B------:R-:W-:-:S04]  /*0ac0*/  IADD3 R2, PT, PT, -R13, -0x43300000, RZ ;  /* 0xbcd000000d027810 */ /* 0x000fc80007ffe1ff */
[----:B------:R-:W-:-:S04]  /*0ad0*/  FSETP.NEU.AND P0, PT, |R3|, R2, PT ;  /* 0x000000020300720b */ /* 0x000fc80003f0d200 */
[----:B------:R-:W-:Y:S02]  /*0ae0*/  FSEL R14, R10, R14, !P0 ;  /* 0x0000000e0a0e7208 */ /* 0x000fe40004000000 */
[----:B------:R-:W-:Y:S01]  /*0af0*/  FSEL R15, R9, R15, !P0 ;  /* 0x0000000f090f7208 */ /* 0x000fe20004000000 */
[----:B------:R-:W-:Y:S06]  /*0b00*/  BRA `(.L_x_41) ;  /* 0x0000000000547947 */ /* 0x000fec0003800000 */
.L_x_40:
[----:B------:R-:W-:-:S14]  /*0b10*/  DSETP.NAN.AND P0, PT, R10, R10, PT ;  /* 0x0000000a0a00722a */ /* 0x000fdc0003f08000 */
[----:B------:R-:W-:Y:S05]  /*0b20*/  @P0 BRA `(.L_x_42) ;  /* 0x0000000000440947 */ /* 0x000fea0003800000 */
[----:B------:R-:W-:-:S14]  /*0b30*/  DSETP.NAN.AND P0, PT, R8, R8, PT ;  /* 0x000000080800722a */ /* 0x000fdc0003f08000 */
[----:B------:R-:W-:Y:S05]  /*0b40*/  @P0 BRA `(.L_x_43) ;  /* 0x0000000000300947 */ /* 0x000fea0003800000 */
[----:B------:R-:W-:Y:S01]  /*0b50*/  ISETP.NE.AND P0, PT, R23, R22, PT ;  /* 0x000000161700720c */ /* 0x000fe20003f05270 */
[----:B------:R-:W-:Y:S02]  /*0b60*/  IMAD.MOV.U32 R14, RZ, RZ, 0x0 ;  /* 0x00000000ff0e7424 */ /* 0x000fe400078e00ff */
[----:B------:R-:W-:-:S10]  /*0b70*/  IMAD.MOV.U32 R15, RZ, RZ, -0x80000 ;  /* 0xfff80000ff0f7424 */ /* 0x000fd400078e00ff */
[----:B------:R-:W-:Y:S05]  /*0b80*/  @!P0 BRA `(.L_x_41) ;  /* 0x0000000000348947 */ /* 0x000fea0003800000 */
[----:B------:R-:W-:Y:S02]  /*0b90*/  ISETP.NE.AND P0, PT, R23, 0x7ff00000, PT ;  /* 0x7ff000001700780c */ /* 0x000fe40003f05270 */
[----:B------:R-:W-:Y:S02]  /*0ba0*/  LOP3.LUT R15, R11, 0x80000000, R9, 0x48, !PT ;  /* 0x800000000b0f7812 */ /* 0x000fe400078e4809 */
[----:B------:R-:W-:-:S13]  /*0bb0*/  ISETP.EQ.OR P0, PT, R22, RZ, !P0 ;  /* 0x000000ff1600720c */ /* 0x000fda0004702670 */
[----:B------:R-:W-:Y:S02]  /*0bc0*/  @P0 LOP3.LUT R2, R15, 0x7ff00000, RZ, 0xfc, !PT ;  /* 0x7ff000000f020812 */ /* 0x000fe400078efcff */
[----:B------:R-:W-:Y:S01]  /*0bd0*/  @!P0 MOV R14, RZ ;  /* 0x000000ff000e8202 */ /* 0x000fe20000000f00 */
[----:B------:R-:W-:Y:S02]  /*0be0*/  @P0 IMAD.MOV.U32 R14, RZ, RZ, RZ ;  /* 0x000000ffff0e0224 */ /* 0x000fe400078e00ff */
[----:B------:R-:W-:Y:S01]  /*0bf0*/  @P0 IMAD.MOV.U32 R15, RZ, RZ, R2 ;  /* 0x000000ffff0f0224 */ /* 0x000fe200078e0002 */
[----:B------:R-:W-:Y:S06]  /*0c00*/  BRA `(.L_x_41) ;  /* 0x0000000000147947 */ /* 0x000fec0003800000 */
.L_x_43:
[----:B------:R-:W-:Y:S01]  /*0c10*/  LOP3.LUT R15, R9, 0x80000, RZ, 0xfc, !PT ;  /* 0x00080000090f7812 */ /* 0x000fe200078efcff */
[----:B------:R-:W-:Y:S01]  /*0c20*/  IMAD.MOV.U32 R14, RZ, RZ, R8 ;  /* 0x000000ffff0e7224 */ /* 0x000fe200078e0008 */
[----:B------:R-:W-:Y:S06]  /*0c30*/  BRA `(.L_x_41) ;  /* 0x0000000000087947 */ /* 0x000fec0003800000 */
.L_x_42:
[----:B------:R-:W-:Y:S01]  /*0c40*/  LOP3.LUT R15, R11, 0x80000, RZ, 0xfc, !PT ;  /* 0x000800000b0f7812 */ /* 0x000fe200078efcff */
[----:B------:R-:W-:-:S07]  /*0c50*/  IMAD.MOV.U32 R14, RZ, RZ, R10 ;  /* 0x000000ffff0e7224 */ /* 0x000fce00078e000a */
.L_x_41:
[----:B------:R-:W-:Y:S05]  /*0c60*/  BSYNC.RECONVERGENT B1 ;  /* 0x0000000000017941 */ /* 0x000fea0003800200 */
.L_x_39:
[----:B------:R-:W-:Y:S02]  /*0c70*/  IMAD.MOV.U32 R13, RZ, RZ, 0x0 ;  /* 0x00000000ff0d7424 */ /* 0x000fe400078e00ff */
[----:B------:R-:W-:Y:S02]  /*0c80*/  IMAD.MOV.U32 R2, RZ, RZ, R14 ;  /* 0x000000ffff027224 */ /* 0x000fe400078e000e */
[----:B------:R-:W-:Y:S01]  /*0c90*/  IMAD.MOV.U32 R3, RZ, RZ, R15 ;  /* 0x000000ffff037224 */ /* 0x000fe200078e000f */
[----:B------:R-:W-:Y:S06]  /*0ca0*/  RET.REL.NODEC R12 `(_Z16compute_averagesiPdS_S_PiS_S_S_) ;  /* 0xfffffff00cd47950 */ /* 0x000fec0003c3ffff */
.L_x_44:
        /* <DEDUP_REMOVED lines=13> */
.L_x_49:


//--------------------- .text._Z12compute_sumsiPiP6float3PdS2_S2_ --------------------------
	.section	.text._Z12compute_sumsiPiP6float3PdS2_S2_,"ax",@progbits
	.align	128
        .global         _Z12compute_sumsiPiP6float3PdS2_S2_
        .type           _Z12compute_sumsiPiP6float3PdS2_S2_,@function
        .size           _Z12compute_sumsiPiP6float3PdS2_S2_,(.L_x_55 - _Z12compute_sumsiPiP6float3PdS2_S2_)
        .other          _Z12compute_sumsiPiP6float3PdS2_S2_,@"STO_CUDA_ENTRY STV_DEFAULT"
_Z12compute_sumsiPiP6float3PdS2_S2_:
.text._Z12compute_sumsiPiP6float3PdS2_S2_:
        /* <DEDUP_REMOVED lines=14> */
[----:B-1----:R-:W4:Y:S04]  /*00e0*/  LDG.E R8, desc[UR4][R4.64] ;  /* 0x0000000404087981 */ /* 0x002f28000c1e1900 */
[----:B------:R-:W5:Y:S01]  /*00f0*/  LDG.E R12, desc[UR4][R4.64+0x4] ;  /* 0x00000404040c7981 */ /* 0x000f62000c1e1900 */
[----:B--2---:R-:W-:Y:S02]  /*0100*/  IMAD.WIDE R2, R7, 0x4, R2 ;  /* 0x0000000407027825 */ /* 0x004fe400078e0202 */
[----:B------:R-:W1:Y:S01]  /*0110*/  LDC.64 R6, c[0x0][0x398] ;  /* 0x0000e600ff067b82 */ /* 0x000e620000000a00 */
[----:B------:R-:W2:Y:S04]  /*0120*/  LDG.E R14, desc[UR4][R4.64+0x8] ;  /* 0x00000804040e7981 */ /* 0x000ea8000c1e1900 */
[----:B------:R-:W1:Y:S01]  /*0130*/  LDG.E R3, desc[UR4][R2.64] ;  /* 0x0000000402037981 */ /* 0x000e62000c1e1900 */
[----:B----4-:R-:W4:Y:S08]  /*0140*/  F2F.F64.F32 R8, R8 ;  /* 0x0000000800087310 */ /* 0x010f300000201800 */
[----:B-----5:R-:W5:Y:S01]  /*0150*/  F2F.F64.F32 R12, R12 ;  /* 0x0000000c000c7310 */ /* 0x020f620000201800 */
[----:B-1----:R-:W-:-:S07]  /*0160*/  IMAD.WIDE R6, R3, 0x8, R6 ;  /* 0x0000000803067825 */ /* 0x002fce00078e0206 */
[----:B--2---:R-:W1:Y:S01]  /*0170*/  F2F.F64.F32 R14, R14 ;  /* 0x0000000e000e7310 */ /* 0x004e620000201800 */
[C---:B---3--:R-:W-:Y:S01]  /*0180*/  IMAD.WIDE R10, R3.reuse, 0x8, R10 ;  /* 0x00000008030a7825 */ /* 0x048fe200078e020a */
[----:B----4-:R-:W-:Y:S03]  /*0190*/  REDG.E.ADD.F64.RN.STRONG.GPU desc[UR4][R6.64], R8 ;  /* 0x00000008060079a6 */ /* 0x010fe6000c12ff04 */
[----:B0-----:R-:W-:Y:S01]  /*01a0*/  IMAD.WIDE R4, R3, 0x8, R16 ;  /* 0x0000000803047825 */ /* 0x001fe200078e0210 */
[----:B-----5:R-:W-:Y:S04]  /*01b0*/  REDG.E.ADD.F64.RN.STRONG.GPU desc[UR4][R10.64], R12 ;  /* 0x0000000c0a0079a6 */ /* 0x020fe8000c12ff04 */
[----:B-1----:R-:W-:Y:S01]  /*01c0*/  REDG.E.ADD.F64.RN.STRONG.GPU desc[UR4][R4.64], R14 ;  /* 0x0000000e040079a6 */ /* 0x002fe2000c12ff04 */
[----:B------:R-:W-:Y:S05]  /*01d0*/  EXIT ;  /* 0x000000000000794d */ /* 0x000fea0003800000 */
.L_x_45:
        /* <DEDUP_REMOVED lines=10> */
.L_x_55:


//--------------------- .text._Z18read_sample_pixelsP6uchar4iiiPiP6float3 --------------------------
	.section	.text._Z18read_sample_pixelsP6uchar4iiiPiP6float3,"ax",@progbits
	.align	128
        .global         _Z18read_sample_pixelsP6uchar4iiiPiP6float3
        .type           _Z18read_sample_pixelsP6uchar4iiiPiP6float3,@function
        .size           _Z18read_sample_pixelsP6uchar4iiiPiP6float3,(.L_x_56 - _Z18read_sample_pixelsP6uchar4iiiPiP6float3)
        .other          _Z18read_sample_pixelsP6uchar4iiiPiP6float3,@"STO_CUDA_ENTRY STV_DEFAULT"
_Z18read_sample_pixelsP6uchar4iiiPiP6float3:
.text._Z18read_sample_pixelsP6uchar4iiiPiP6float3:
        /* <DEDUP_REMOVED lines=9> */
[----:B------:R-:W1:Y:S01]  /*0090*/  LDCU.64 UR4, c[0x0][0x358] ;  /* 0x00006b00ff0477ac */ /* 0x000e620008000a00 */
[----:B------:R-:W-:Y:S01]  /*00a0*/  IMAD.SHL.U32 R5, R7, 0x2, RZ ;  /* 0x0000000207057824 */ /* 0x000fe200078e00ff */
[----:B------:R-:W2:Y:S03]  /*00b0*/  LDCU.64 UR6, c[0x0][0x388] ;  /* 0x00007100ff0677ac */ /* 0x000ea60008000a00 */
[----:B0-----:R-:W-:-:S05]  /*00c0*/  IMAD.WIDE R2, R5, 0x4, R2 ;  /* 0x0000000405027825 */ /* 0x001fca00078e0202 */
[----:B-1----:R-:W2:Y:S04]  /*00d0*/  LDG.E R0, desc[UR4][R2.64] ;  /* 0x0000000402007981 */ /* 0x002ea8000c1e1900 */
[----:B------:R-:W3:Y:S01]  /*00e0*/  LDG.E R9, desc[UR4][R2.64+0x4] ;  /* 0x0000040402097981 */ /* 0x000ee2000c1e1900 */
[C---:B--2---:R-:W-:Y:S02]  /*00f0*/  ISETP.GE.AND P1, PT, R0.reuse, UR6, PT ;  /* 0x0000000600007c0c */ /* 0x044fe4000bf26270 */
[C---:B---3--:R-:W-:Y:S02]  /*0100*/  ISETP.GE.AND P0, PT, R9.reuse, UR7, PT ;  /* 0x0000000709007c0c */ /* 0x048fe4000bf06270 */
[----:B------:R-:W-:Y:S02]  /*0110*/  ISETP.LT.OR P1, PT, R0, RZ, P1 ;  /* 0x000000ff0000720c */ /* 0x000fe40000f21670 */
[----:B------:R-:W-:-:S04]  /*0120*/  ISETP.LT.OR P0, PT, R9, RZ, P0 ;  /* 0x000000ff0900720c */ /* 0x000fc80000701670 */
[----:B------:R-:W-:-:S13]  /*0130*/  PLOP3.LUT P0, PT, P1, P0, PT, 0xf8, 0x8f ;  /* 0x00000000008f781c */ /* 0x000fda0000f01f70 */
[----:B------:R-:W0:Y:S02]  /*0140*/  @P0 LDC.64 R4, c[0x0][0x3a0] ;  /* 0x0000e800ff040b82 */ /* 0x000e240000000a00 */
[----:B0-----:R-:W-:-:S05]  /*0150*/  @P0 IMAD.WIDE R4, R7, 0xc, R4 ;  /* 0x0000000c07040825 */ /* 0x001fca00078e0204 */
[----:B------:R0:W-:Y:S04]  /*0160*/  @P0 STG.E desc[UR4][R4.64], RZ ;  /* 0x000000ff04000986 */ /* 0x0001e8000c101904 */
[----:B------:R0:W-:Y:S04]  /*0170*/  @P0 STG.E desc[UR4][R4.64+0x4], RZ ;  /* 0x000004ff04000986 */ /* 0x0001e8000c101904 */
[----:B------:R0:W-:Y:S01]  /*0180*/  @P0 STG.E desc[UR4][R4.64+0x8], RZ ;  /* 0x000008ff04000986 */ /* 0x0001e2000c101904 */
[----:B------:R-:W-:Y:S05]  /*0190*/  @P0 EXIT ;  /* 0x000000000000094d */ /* 0x000fea0003800000 */
[----:B------:R-:W1:Y:S01]  /*01a0*/  LDC.64 R2, c[0x0][0x380] ;  /* 0x0000e000ff027b82 */ /* 0x000e620000000a00 */
[----:B------:R-:W-:-:S07]  /*01b0*/  IMAD R9, R9, UR6, R0 ;  /* 0x0000000609097c24 */ /* 0x000fce000f8e0200 */
[----:B0-----:R-:W0:Y:S01]  /*01c0*/  LDC.64 R4, c[0x0][0x3a0] ;  /* 0x0000e800ff047b82 */ /* 0x001e220000000a00 */
[----:B-1----:R-:W-:-:S06]  /*01d0*/  IMAD.WIDE R2, R9, 0x4, R2 ;  /* 0x0000000409027825 */ /* 0x002fcc00078e0202 */
[----:B------:R-:W2:Y:S01]  /*01e0*/  LDG.E R2, desc[UR4][R2.64] ;  /* 0x0000000402027981 */ /* 0x000ea2000c1e1900 */
[----:B0-----:R-:W-:Y:S01]  /*01f0*/  IMAD.WIDE R4, R7, 0xc, R4 ;  /* 0x0000000c07047825 */ /* 0x001fe200078e0204 */
[C---:B--2---:R-:W-:Y:S02]  /*0200*/  PRMT R0, R2.reuse, 0x7770, RZ ;  /* 0x0000777002007816 */ /* 0x044fe400000000ff */
[C---:B------:R-:W-:Y:S02]  /*0210*/  PRMT R6, R2.reuse, 0x7771, RZ ;  /* 0x0000777102067816 */ /* 0x040fe400000000ff */
[----:B------:R-:W-:Y:S02]  /*0220*/  PRMT R8, R2, 0x7772, RZ ;  /* 0x0000777202087816 */ /* 0x000fe400000000ff */
[----:B------:R-:W-:Y:S02]  /*0230*/  I2FP.F32.U32 R7, R0 ;  /* 0x0000000000077245 */ /* 0x000fe40000201000 */
[----:B------:R-:W-:-:S02]  /*0240*/  I2FP.F32.U32 R9, R6 ;  /* 0x0000000600097245 */ /* 0x000fc40000201000 */
[----:B------:R-:W-:Y:S01]  /*0250*/  I2FP.F32.U32 R11, R8 ;  /* 0x00000008000b7245 */ /* 0x000fe20000201000 */
[----:B------:R-:W-:Y:S04]  /*0260*/  STG.E desc[UR4][R4.64], R7 ;  /* 0x0000000704007986 */ /* 0x000fe8000c101904 */
[----:B------:R-:W-:Y:S04]  /*0270*/  STG.E desc[UR4][R4.64+0x4], R9 ;  /* 0x0000040904007986 */ /* 0x000fe8000c101904 */
[----:B------:R-:W-:Y:S01]  /*0280*/  STG.E desc[UR4][R4.64+0x8], R11 ;  /* 0x0000080b04007986 */ /* 0x000fe2000c101904 */
[----:B------:R-:W-:Y:S05]  /*0290*/  EXIT ;  /* 0x000000000000794d */ /* 0x000fea0003800000 */
.L_x_46:
        /* <DEDUP_REMOVED lines=14> */
.L_x_56:


//--------------------- .nv.shared.reserved.0     --------------------------
	.section	.nv.shared.reserved.0,"aw",@nobits
	.weak		__nv_reservedSMEM_offset_0_alias
	.size		__nv_reservedSMEM_offset_0_alias, 0, 64
	.other		__nv_reservedSMEM_offset_0_alias,@"STO_CUDA_RESERVED_SHARED STV_DEFAULT"
__nv_reservedSMEM_offset_0_alias:
	.zero		0
	.zero		64


//--------------------- .nv.constant0._Z15classify_kernelP6uchar4iii --------------------------
	.section	.nv.constant0._Z15classify_kernelP6uchar4iii,"a",@progbits
	.sectionflags	@""
	.align	4
.nv.constant0._Z15classify_kernelP6uchar4iii:
	.zero		916


//--------------------- .nv.constant0._Z18invert_covariancesiPdS_ --------------------------
	.section	.nv.constant0._Z18invert_covariancesiPdS_,"a",@progbits
	.sectionflags	@""
	.align	4
.nv.constant0._Z18invert_covariancesiPdS_:
	.zero		920


//--------------------- .nv.constant0._Z20finalize_covariancesiPdPi --------------------------
	.section	.nv.constant0._Z20finalize_covariancesiPdPi,"a",@progbits
	.sectionflags	@""
	.align	4
.nv.constant0._Z20finalize_covariancesiPdPi:
	.zero		920


//--------------------- .nv.constant0._Z19compute_covariancesiPiP6float3PdS2_S2_S2_ --------------------------
	.section	.nv.constant0._Z19compute_covariancesiPiP6float3PdS2_S2_S2_,"a",@progbits
	.sectionflags	@""
	.align	4
.nv.constant0._Z19compute_covariancesiPiP6float3PdS2_S2_S2_:
	.zero		952


//--------------------- .nv.constant0._Z16compute_averagesiPdS_S_PiS_S_S_ --------------------------
	.section	.nv.constant0._Z16compute_averagesiPdS_S_PiS_S_S_,"a",@progbits
	.sectionflags	@""
	.align	4
.nv.constant0._Z16compute_averagesiPdS_S_PiS_S_S_:
	.zero		960


//--------------------- .nv.constant0._Z12compute_sumsiPiP6float3PdS2_S2_ --------------------------
	.section	.nv.constant0._Z12compute_sumsiPiP6float3PdS2_S2_,"a",@progbits
	.sectionflags	@""
	.align	4
.nv.constant0._Z12compute_sumsiPiP6float3PdS2_S2_:
	.zero		944


//--------------------- .nv.constant0._Z18read_sample_pixelsP6uchar4iiiPiP6float3 --------------------------
	.section	.nv.constant0._Z18read_sample_pixelsP6uchar4iiiPiP6float3,"a",@progbits
	.sectionflags	@""
	.align	4
.nv.constant0._Z18read_sample_pixelsP6uchar4iiiPiP6float3:
	.zero		936


//--------------------- SYMBOLS --------------------------

	.type		.nv.reservedSmem.offset0,@object
	.size		.nv.reservedSmem.offset0,0x4
